//
// Generated by NVIDIA NVVM Compiler
//
// Compiler Build ID: CL-36424714
// Cuda compilation tools, release 13.0, V13.0.88
// Based on NVVM 20.0.0
//

.version 9.0
.target sm_100
.address_size 64

	// .globl	_Z15gpu_update_signPiPdiiS_S_ii
// _ZZ15gpu_update_signPiPdiiS_S_iiE4buff has been demoted

.visible .entry _Z15gpu_update_signPiPdiiS_S_ii(
	.param .u64 .ptr .align 1 _Z15gpu_update_signPiPdiiS_S_ii_param_0,
	.param .u64 .ptr .align 1 _Z15gpu_update_signPiPdiiS_S_ii_param_1,
	.param .u32 _Z15gpu_update_signPiPdiiS_S_ii_param_2,
	.param .u32 _Z15gpu_update_signPiPdiiS_S_ii_param_3,
	.param .u64 .ptr .align 1 _Z15gpu_update_signPiPdiiS_S_ii_param_4,
	.param .u64 .ptr .align 1 _Z15gpu_update_signPiPdiiS_S_ii_param_5,
	.param .u32 _Z15gpu_update_signPiPdiiS_S_ii_param_6,
	.param .u32 _Z15gpu_update_signPiPdiiS_S_ii_param_7
)
{
	.reg .pred 	%p<34>;
	.reg .b32 	%r<303>;
	.reg .b64 	%rd<130>;
	.reg .b64 	%fd<119>;
	// demoted variable
	.shared .align 4 .b8 _ZZ15gpu_update_signPiPdiiS_S_iiE4buff[20560];
	ld.param.u64 	%rd10, [_Z15gpu_update_signPiPdiiS_S_ii_param_0];
	ld.param.u64 	%rd11, [_Z15gpu_update_signPiPdiiS_S_ii_param_1];
	ld.param.u32 	%r54, [_Z15gpu_update_signPiPdiiS_S_ii_param_2];
	ld.param.u32 	%r55, [_Z15gpu_update_signPiPdiiS_S_ii_param_3];
	ld.param.u32 	%r56, [_Z15gpu_update_signPiPdiiS_S_ii_param_6];
	ld.param.u32 	%r57, [_Z15gpu_update_signPiPdiiS_S_ii_param_7];
	cvta.to.global.u64 	%rd1, %rd11;
	cvta.to.global.u64 	%rd2, %rd10;
	setp.lt.s32 	%p2, %r56, 1;
	mov.b32 	%r300, 0;
	@%p2 bra 	$L__BB0_38;
	mov.u32 	%r1, %tid.x;
	mov.u32 	%r2, %ntid.x;
	add.s32 	%r3, %r55, -1;
	add.s32 	%r4, %r2, 4;
	shl.b32 	%r60, %r4, 1;
	add.s32 	%r61, %r1, %r60;
	shl.b32 	%r62, %r61, 2;
	mov.u32 	%r63, _ZZ15gpu_update_signPiPdiiS_S_iiE4buff;
	add.s32 	%r5, %r63, %r62;
	and.b32  	%r6, %r54, 15;
	add.s32 	%r7, %r6, -1;
	and.b32  	%r8, %r54, 7;
	shl.b32 	%r64, %r1, 2;
	add.s32 	%r9, %r63, %r64;
	shl.b32 	%r10, %r4, 2;
	add.s32 	%r11, %r5, %r10;
	add.s32 	%r12, %r55, -2;
	and.b32  	%r13, %r54, 2147483632;
	and.b32  	%r14, %r54, 3;
	neg.s32 	%r15, %r13;
	add.s32 	%r16, %r9, 32;
	add.s64 	%rd3, %rd1, 64;
	mov.b32 	%r287, 0;
	mov.u32 	%r300, %r287;
$L__BB0_2:
	setp.lt.s32 	%p3, %r57, 1;
	@%p3 bra 	$L__BB0_37;
	mov.u32 	%r66, %nctaid.x;
	mov.u32 	%r67, %ctaid.x;
	mad.lo.s32 	%r19, %r287, %r66, %r67;
	add.s32 	%r20, %r19, %r3;
	add.s32 	%r21, %r19, %r55;
	mov.b32 	%r289, 0;
$L__BB0_4:
	mad.lo.s32 	%r24, %r289, %r2, %r1;
	max.s32 	%r68, %r19, %r24;
	setp.lt.s32 	%p1, %r68, %r55;
	setp.ge.s32 	%p4, %r68, %r55;
	@%p4 bra 	$L__BB0_13;
	setp.gt.u32 	%p5, %r2, %r55;
	setp.ne.s32 	%p6, %r24, %r3;
	or.pred  	%p7, %p6, %p5;
	add.s32 	%r69, %r2, -1;
	selp.b32 	%r291, %r69, %r24, %p6;
	@%p7 bra 	$L__BB0_8;
	div.u32 	%r70, %r55, %r2;
	setp.ne.s32 	%p8, %r70, %r289;
	mov.u32 	%r291, %r69;
	@%p8 bra 	$L__BB0_8;
	rem.u32 	%r291, %r3, %r2;
$L__BB0_8:
	setp.ne.s32 	%p9, %r1, 0;
	setp.ne.s32 	%p10, %r1, %r291;
	and.pred  	%p11, %p9, %p10;
	setp.eq.s32 	%p12, %r291, 0;
	or.pred  	%p13, %p11, %p12;
	@%p13 bra 	$L__BB0_10;
	setp.eq.s32 	%p15, %r1, 0;
	selp.b32 	%r170, -2, 0, %p15;
	add.s32 	%r171, %r24, %r170;
	add.s32 	%r172, %r12, %r19;
	rem.s32 	%r173, %r172, %r55;
	mul.lo.s32 	%r174, %r173, %r55;
	add.s32 	%r175, %r171, %r55;
	rem.s32 	%r176, %r175, %r55;
	add.s32 	%r177, %r174, %r176;
	mul.wide.s32 	%rd72, %r177, 4;
	add.s64 	%rd73, %rd2, %rd72;
	ld.global.u32 	%r178, [%rd73];
	shl.b32 	%r179, %r170, 2;
	add.s32 	%r180, %r9, %r179;
	add.s32 	%r181, %r180, 8;
	st.shared.u32 	[%r180+8], %r178;
	add.s32 	%r182, %r175, 1;
	rem.s32 	%r183, %r182, %r55;
	add.s32 	%r184, %r174, %r183;
	mul.wide.s32 	%rd74, %r184, 4;
	add.s64 	%rd75, %rd2, %rd74;
	ld.global.u32 	%r185, [%rd75];
	st.shared.u32 	[%r180+12], %r185;
	add.s32 	%r186, %r175, 2;
	rem.s32 	%r187, %r186, %r55;
	add.s32 	%r188, %r174, %r187;
	mul.wide.s32 	%rd76, %r188, 4;
	add.s64 	%rd77, %rd2, %rd76;
	ld.global.u32 	%r189, [%rd77];
	st.shared.u32 	[%r180+16], %r189;
	rem.s32 	%r190, %r20, %r55;
	mul.lo.s32 	%r191, %r190, %r55;
	add.s32 	%r192, %r191, %r176;
	mul.wide.s32 	%rd78, %r192, 4;
	add.s64 	%rd79, %rd2, %rd78;
	ld.global.u32 	%r193, [%rd79];
	shl.b32 	%r194, %r2, 2;
	add.s32 	%r195, %r181, %r194;
	st.shared.u32 	[%r195+16], %r193;
	add.s32 	%r196, %r191, %r183;
	mul.wide.s32 	%rd80, %r196, 4;
	add.s64 	%rd81, %rd2, %rd80;
	ld.global.u32 	%r197, [%rd81];
	st.shared.u32 	[%r195+20], %r197;
	add.s32 	%r198, %r191, %r187;
	mul.wide.s32 	%rd82, %r198, 4;
	add.s64 	%rd83, %rd2, %rd82;
	ld.global.u32 	%r199, [%rd83];
	st.shared.u32 	[%r195+24], %r199;
	rem.s32 	%r200, %r21, %r55;
	mul.lo.s32 	%r201, %r200, %r55;
	add.s32 	%r202, %r201, %r176;
	mul.wide.s32 	%rd84, %r202, 4;
	add.s64 	%rd85, %rd2, %rd84;
	ld.global.u32 	%r203, [%rd85];
	add.s32 	%r204, %r10, %r195;
	add.s32 	%r205, %r204, %r10;
	st.shared.u32 	[%r204+16], %r203;
	add.s32 	%r206, %r201, %r183;
	mul.wide.s32 	%rd86, %r206, 4;
	add.s64 	%rd87, %rd2, %rd86;
	ld.global.u32 	%r207, [%rd87];
	st.shared.u32 	[%r204+20], %r207;
	add.s32 	%r208, %r201, %r187;
	mul.wide.s32 	%rd88, %r208, 4;
	add.s64 	%rd89, %rd2, %rd88;
	ld.global.u32 	%r209, [%rd89];
	st.shared.u32 	[%r204+24], %r209;
	add.s32 	%r210, %r20, 2;
	rem.s32 	%r211, %r210, %r55;
	mul.lo.s32 	%r212, %r211, %r55;
	add.s32 	%r213, %r212, %r176;
	mul.wide.s32 	%rd90, %r213, 4;
	add.s64 	%rd91, %rd2, %rd90;
	ld.global.u32 	%r214, [%rd91];
	add.s32 	%r215, %r205, 8;
	st.shared.u32 	[%r205+16], %r214;
	add.s32 	%r216, %r212, %r183;
	mul.wide.s32 	%rd92, %r216, 4;
	add.s64 	%rd93, %rd2, %rd92;
	ld.global.u32 	%r217, [%rd93];
	st.shared.u32 	[%r205+20], %r217;
	add.s32 	%r218, %r212, %r187;
	mul.wide.s32 	%rd94, %r218, 4;
	add.s64 	%rd95, %rd2, %rd94;
	ld.global.u32 	%r219, [%rd95];
	st.shared.u32 	[%r205+24], %r219;
	add.s32 	%r220, %r20, 3;
	rem.s32 	%r221, %r220, %r55;
	mul.lo.s32 	%r222, %r221, %r55;
	add.s32 	%r223, %r222, %r176;
	mul.wide.s32 	%rd96, %r223, 4;
	add.s64 	%rd97, %rd2, %rd96;
	ld.global.u32 	%r224, [%rd97];
	add.s32 	%r225, %r215, %r10;
	st.shared.u32 	[%r225+8], %r224;
	add.s32 	%r226, %r222, %r183;
	mul.wide.s32 	%rd98, %r226, 4;
	add.s64 	%rd99, %rd2, %rd98;
	ld.global.u32 	%r227, [%rd99];
	st.shared.u32 	[%r225+12], %r227;
	add.s32 	%r228, %r222, %r187;
	mul.wide.s32 	%rd100, %r228, 4;
	add.s64 	%rd101, %rd2, %rd100;
	ld.global.u32 	%r229, [%rd101];
	st.shared.u32 	[%r225+16], %r229;
	bra.uni 	$L__BB0_13;
$L__BB0_10:
	or.b32  	%r72, %r291, %r1;
	setp.ne.s32 	%p14, %r72, 0;
	@%p14 bra 	$L__BB0_12;
	add.s32 	%r95, %r12, %r19;
	rem.s32 	%r96, %r95, %r55;
	mul.lo.s32 	%r97, %r96, %r55;
	add.s32 	%r98, %r24, %r12;
	rem.s32 	%r99, %r98, %r55;
	add.s32 	%r100, %r97, %r99;
	mul.wide.s32 	%rd22, %r100, 4;
	add.s64 	%rd23, %rd2, %rd22;
	ld.global.u32 	%r101, [%rd23];
	st.shared.u32 	[%r9], %r101;
	add.s32 	%r102, %r3, %r24;
	rem.s32 	%r103, %r102, %r55;
	add.s32 	%r104, %r97, %r103;
	mul.wide.s32 	%rd24, %r104, 4;
	add.s64 	%rd25, %rd2, %rd24;
	ld.global.u32 	%r105, [%rd25];
	st.shared.u32 	[%r9+4], %r105;
	add.s32 	%r106, %r24, %r55;
	rem.s32 	%r107, %r106, %r55;
	add.s32 	%r108, %r97, %r107;
	mul.wide.s32 	%rd26, %r108, 4;
	add.s64 	%rd27, %rd2, %rd26;
	ld.global.u32 	%r109, [%rd27];
	st.shared.u32 	[%r9+8], %r109;
	add.s32 	%r110, %r106, 1;
	rem.s32 	%r111, %r110, %r55;
	add.s32 	%r112, %r97, %r111;
	mul.wide.s32 	%rd28, %r112, 4;
	add.s64 	%rd29, %rd2, %rd28;
	ld.global.u32 	%r113, [%rd29];
	st.shared.u32 	[%r9+12], %r113;
	add.s32 	%r114, %r106, 2;
	rem.s32 	%r115, %r114, %r55;
	add.s32 	%r116, %r97, %r115;
	mul.wide.s32 	%rd30, %r116, 4;
	add.s64 	%rd31, %rd2, %rd30;
	ld.global.u32 	%r117, [%rd31];
	st.shared.u32 	[%r9+16], %r117;
	rem.s32 	%r118, %r20, %r55;
	mul.lo.s32 	%r119, %r118, %r55;
	add.s32 	%r120, %r119, %r99;
	mul.wide.s32 	%rd32, %r120, 4;
	add.s64 	%rd33, %rd2, %rd32;
	ld.global.u32 	%r121, [%rd33];
	add.s32 	%r122, %r9, %r10;
	st.shared.u32 	[%r122], %r121;
	add.s32 	%r123, %r119, %r103;
	mul.wide.s32 	%rd34, %r123, 4;
	add.s64 	%rd35, %rd2, %rd34;
	ld.global.u32 	%r124, [%rd35];
	st.shared.u32 	[%r122+4], %r124;
	add.s32 	%r125, %r119, %r107;
	mul.wide.s32 	%rd36, %r125, 4;
	add.s64 	%rd37, %rd2, %rd36;
	ld.global.u32 	%r126, [%rd37];
	st.shared.u32 	[%r122+8], %r126;
	add.s32 	%r127, %r119, %r111;
	mul.wide.s32 	%rd38, %r127, 4;
	add.s64 	%rd39, %rd2, %rd38;
	ld.global.u32 	%r128, [%rd39];
	st.shared.u32 	[%r122+12], %r128;
	add.s32 	%r129, %r119, %r115;
	mul.wide.s32 	%rd40, %r129, 4;
	add.s64 	%rd41, %rd2, %rd40;
	ld.global.u32 	%r130, [%rd41];
	st.shared.u32 	[%r122+16], %r130;
	rem.s32 	%r131, %r21, %r55;
	mul.lo.s32 	%r132, %r131, %r55;
	add.s32 	%r133, %r132, %r99;
	mul.wide.s32 	%rd42, %r133, 4;
	add.s64 	%rd43, %rd2, %rd42;
	ld.global.u32 	%r134, [%rd43];
	st.shared.u32 	[%r5], %r134;
	add.s32 	%r135, %r132, %r103;
	mul.wide.s32 	%rd44, %r135, 4;
	add.s64 	%rd45, %rd2, %rd44;
	ld.global.u32 	%r136, [%rd45];
	st.shared.u32 	[%r5+4], %r136;
	add.s32 	%r137, %r132, %r107;
	mul.wide.s32 	%rd46, %r137, 4;
	add.s64 	%rd47, %rd2, %rd46;
	ld.global.u32 	%r138, [%rd47];
	st.shared.u32 	[%r5+8], %r138;
	add.s32 	%r139, %r132, %r111;
	mul.wide.s32 	%rd48, %r139, 4;
	add.s64 	%rd49, %rd2, %rd48;
	ld.global.u32 	%r140, [%rd49];
	st.shared.u32 	[%r5+12], %r140;
	add.s32 	%r141, %r132, %r115;
	mul.wide.s32 	%rd50, %r141, 4;
	add.s64 	%rd51, %rd2, %rd50;
	ld.global.u32 	%r142, [%rd51];
	st.shared.u32 	[%r5+16], %r142;
	add.s32 	%r143, %r20, 2;
	rem.s32 	%r144, %r143, %r55;
	mul.lo.s32 	%r145, %r144, %r55;
	add.s32 	%r146, %r145, %r99;
	mul.wide.s32 	%rd52, %r146, 4;
	add.s64 	%rd53, %rd2, %rd52;
	ld.global.u32 	%r147, [%rd53];
	st.shared.u32 	[%r11], %r147;
	add.s32 	%r148, %r145, %r103;
	mul.wide.s32 	%rd54, %r148, 4;
	add.s64 	%rd55, %rd2, %rd54;
	ld.global.u32 	%r149, [%rd55];
	st.shared.u32 	[%r11+4], %r149;
	add.s32 	%r150, %r145, %r107;
	mul.wide.s32 	%rd56, %r150, 4;
	add.s64 	%rd57, %rd2, %rd56;
	ld.global.u32 	%r151, [%rd57];
	st.shared.u32 	[%r11+8], %r151;
	add.s32 	%r152, %r145, %r111;
	mul.wide.s32 	%rd58, %r152, 4;
	add.s64 	%rd59, %rd2, %rd58;
	ld.global.u32 	%r153, [%rd59];
	st.shared.u32 	[%r11+12], %r153;
	add.s32 	%r154, %r145, %r115;
	mul.wide.s32 	%rd60, %r154, 4;
	add.s64 	%rd61, %rd2, %rd60;
	ld.global.u32 	%r155, [%rd61];
	st.shared.u32 	[%r11+16], %r155;
	add.s32 	%r156, %r20, 3;
	rem.s32 	%r157, %r156, %r55;
	mul.lo.s32 	%r158, %r157, %r55;
	add.s32 	%r159, %r158, %r99;
	mul.wide.s32 	%rd62, %r159, 4;
	add.s64 	%rd63, %rd2, %rd62;
	ld.global.u32 	%r160, [%rd63];
	add.s32 	%r161, %r11, %r10;
	st.shared.u32 	[%r161], %r160;
	add.s32 	%r162, %r158, %r103;
	mul.wide.s32 	%rd64, %r162, 4;
	add.s64 	%rd65, %rd2, %rd64;
	ld.global.u32 	%r163, [%rd65];
	st.shared.u32 	[%r161+4], %r163;
	add.s32 	%r164, %r158, %r107;
	mul.wide.s32 	%rd66, %r164, 4;
	add.s64 	%rd67, %rd2, %rd66;
	ld.global.u32 	%r165, [%rd67];
	st.shared.u32 	[%r161+8], %r165;
	add.s32 	%r166, %r158, %r111;
	mul.wide.s32 	%rd68, %r166, 4;
	add.s64 	%rd69, %rd2, %rd68;
	ld.global.u32 	%r167, [%rd69];
	st.shared.u32 	[%r161+12], %r167;
	add.s32 	%r168, %r158, %r115;
	mul.wide.s32 	%rd70, %r168, 4;
	add.s64 	%rd71, %rd2, %rd70;
	ld.global.u32 	%r169, [%rd71];
	st.shared.u32 	[%r161+16], %r169;
	bra.uni 	$L__BB0_13;
$L__BB0_12:
	add.s32 	%r73, %r24, %r55;
	rem.s32 	%r74, %r73, %r55;
	add.s32 	%r75, %r12, %r19;
	rem.s32 	%r76, %r75, %r55;
	mad.lo.s32 	%r77, %r76, %r55, %r74;
	mul.wide.s32 	%rd12, %r77, 4;
	add.s64 	%rd13, %rd2, %rd12;
	ld.global.u32 	%r78, [%rd13];
	st.shared.u32 	[%r9+8], %r78;
	rem.s32 	%r79, %r20, %r55;
	mad.lo.s32 	%r80, %r79, %r55, %r74;
	mul.wide.s32 	%rd14, %r80, 4;
	add.s64 	%rd15, %rd2, %rd14;
	ld.global.u32 	%r81, [%rd15];
	add.s32 	%r82, %r9, %r10;
	st.shared.u32 	[%r82+8], %r81;
	rem.s32 	%r83, %r21, %r55;
	mad.lo.s32 	%r84, %r83, %r55, %r74;
	mul.wide.s32 	%rd16, %r84, 4;
	add.s64 	%rd17, %rd2, %rd16;
	ld.global.u32 	%r85, [%rd17];
	st.shared.u32 	[%r5+8], %r85;
	add.s32 	%r86, %r20, 2;
	rem.s32 	%r87, %r86, %r55;
	mad.lo.s32 	%r88, %r87, %r55, %r74;
	mul.wide.s32 	%rd18, %r88, 4;
	add.s64 	%rd19, %rd2, %rd18;
	ld.global.u32 	%r89, [%rd19];
	st.shared.u32 	[%r11+8], %r89;
	add.s32 	%r90, %r20, 3;
	rem.s32 	%r91, %r90, %r55;
	mad.lo.s32 	%r92, %r91, %r55, %r74;
	mul.wide.s32 	%rd20, %r92, 4;
	add.s64 	%rd21, %rd2, %rd20;
	ld.global.u32 	%r93, [%rd21];
	add.s32 	%r94, %r11, %r10;
	st.shared.u32 	[%r94+8], %r93;
$L__BB0_13:
	bar.sync 	0;
	not.pred 	%p16, %p1;
	@%p16 bra 	$L__BB0_36;
	setp.lt.s32 	%p17, %r54, 1;
	mov.f64 	%fd117, 0d0000000000000000;
	@%p17 bra 	$L__BB0_30;
	mov.f64 	%fd117, 0d0000000000000000;
	mov.b32 	%r292, 0;
$L__BB0_16:
	setp.lt.u32 	%p18, %r54, 16;
	mad.lo.s32 	%r30, %r292, %r4, %r1;
	mul.lo.s32 	%r31, %r292, %r54;
	mov.b32 	%r296, 0;
	@%p18 bra 	$L__BB0_19;
	mad.lo.s32 	%r293, %r10, %r292, %r16;
	mul.wide.u32 	%rd102, %r31, 8;
	add.s64 	%rd129, %rd3, %rd102;
	mov.u32 	%r294, %r15;
$L__BB0_18:
	.pragma "nounroll";
	ld.shared.u32 	%r232, [%r293+-32];
	cvt.rn.f64.s32 	%fd20, %r232;
	ld.global.f64 	%fd21, [%rd129+-64];
	fma.rn.f64 	%fd22, %fd21, %fd20, %fd117;
	ld.shared.u32 	%r233, [%r293+-28];
	cvt.rn.f64.s32 	%fd23, %r233;
	ld.global.f64 	%fd24, [%rd129+-56];
	fma.rn.f64 	%fd25, %fd24, %fd23, %fd22;
	ld.shared.u32 	%r234, [%r293+-24];
	cvt.rn.f64.s32 	%fd26, %r234;
	ld.global.f64 	%fd27, [%rd129+-48];
	fma.rn.f64 	%fd28, %fd27, %fd26, %fd25;
	ld.shared.u32 	%r235, [%r293+-20];
	cvt.rn.f64.s32 	%fd29, %r235;
	ld.global.f64 	%fd30, [%rd129+-40];
	fma.rn.f64 	%fd31, %fd30, %fd29, %fd28;
	ld.shared.u32 	%r236, [%r293+-16];
	cvt.rn.f64.s32 	%fd32, %r236;
	ld.global.f64 	%fd33, [%rd129+-32];
	fma.rn.f64 	%fd34, %fd33, %fd32, %fd31;
	ld.shared.u32 	%r237, [%r293+-12];
	cvt.rn.f64.s32 	%fd35, %r237;
	ld.global.f64 	%fd36, [%rd129+-24];
	fma.rn.f64 	%fd37, %fd36, %fd35, %fd34;
	ld.shared.u32 	%r238, [%r293+-8];
	cvt.rn.f64.s32 	%fd38, %r238;
	ld.global.f64 	%fd39, [%rd129+-16];
	fma.rn.f64 	%fd40, %fd39, %fd38, %fd37;
	ld.shared.u32 	%r239, [%r293+-4];
	cvt.rn.f64.s32 	%fd41, %r239;
	ld.global.f64 	%fd42, [%rd129+-8];
	fma.rn.f64 	%fd43, %fd42, %fd41, %fd40;
	ld.shared.u32 	%r240, [%r293];
	cvt.rn.f64.s32 	%fd44, %r240;
	ld.global.f64 	%fd45, [%rd129];
	fma.rn.f64 	%fd46, %fd45, %fd44, %fd43;
	ld.shared.u32 	%r241, [%r293+4];
	cvt.rn.f64.s32 	%fd47, %r241;
	ld.global.f64 	%fd48, [%rd129+8];
	fma.rn.f64 	%fd49, %fd48, %fd47, %fd46;
	ld.shared.u32 	%r242, [%r293+8];
	cvt.rn.f64.s32 	%fd50, %r242;
	ld.global.f64 	%fd51, [%rd129+16];
	fma.rn.f64 	%fd52, %fd51, %fd50, %fd49;
	ld.shared.u32 	%r243, [%r293+12];
	cvt.rn.f64.s32 	%fd53, %r243;
	ld.global.f64 	%fd54, [%rd129+24];
	fma.rn.f64 	%fd55, %fd54, %fd53, %fd52;
	ld.shared.u32 	%r244, [%r293+16];
	cvt.rn.f64.s32 	%fd56, %r244;
	ld.global.f64 	%fd57, [%rd129+32];
	fma.rn.f64 	%fd58, %fd57, %fd56, %fd55;
	ld.shared.u32 	%r245, [%r293+20];
	cvt.rn.f64.s32 	%fd59, %r245;
	ld.global.f64 	%fd60, [%rd129+40];
	fma.rn.f64 	%fd61, %fd60, %fd59, %fd58;
	ld.shared.u32 	%r246, [%r293+24];
	cvt.rn.f64.s32 	%fd62, %r246;
	ld.global.f64 	%fd63, [%rd129+48];
	fma.rn.f64 	%fd64, %fd63, %fd62, %fd61;
	ld.shared.u32 	%r247, [%r293+28];
	cvt.rn.f64.s32 	%fd65, %r247;
	ld.global.f64 	%fd66, [%rd129+56];
	fma.rn.f64 	%fd117, %fd66, %fd65, %fd64;
	add.s32 	%r294, %r294, 16;
	add.s32 	%r293, %r293, 64;
	add.s64 	%rd129, %rd129, 128;
	setp.ne.s32 	%p19, %r294, 0;
	mov.u32 	%r296, %r13;
	@%p19 bra 	$L__BB0_18;
$L__BB0_19:
	setp.eq.s32 	%p20, %r6, 0;
	@%p20 bra 	$L__BB0_29;
	setp.lt.u32 	%p21, %r7, 7;
	@%p21 bra 	$L__BB0_22;
	add.s32 	%r248, %r30, %r296;
	shl.b32 	%r249, %r248, 2;
	mov.u32 	%r250, _ZZ15gpu_update_signPiPdiiS_S_iiE4buff;
	add.s32 	%r251, %r250, %r249;
	ld.shared.u32 	%r252, [%r251];
	cvt.rn.f64.s32 	%fd68, %r252;
	add.s32 	%r253, %r296, %r31;
	mul.wide.u32 	%rd103, %r253, 8;
	add.s64 	%rd104, %rd1, %rd103;
	ld.global.f64 	%fd69, [%rd104];
	fma.rn.f64 	%fd70, %fd69, %fd68, %fd117;
	ld.shared.u32 	%r254, [%r251+4];
	cvt.rn.f64.s32 	%fd71, %r254;
	cvt.u64.u32 	%rd105, %r31;
	cvt.u64.u32 	%rd106, %r296;
	add.s64 	%rd107, %rd106, %rd105;
	shl.b64 	%rd108, %rd107, 3;
	add.s64 	%rd109, %rd1, %rd108;
	ld.global.f64 	%fd72, [%rd109+8];
	fma.rn.f64 	%fd73, %fd72, %fd71, %fd70;
	ld.shared.u32 	%r255, [%r251+8];
	cvt.rn.f64.s32 	%fd74, %r255;
	ld.global.f64 	%fd75, [%rd109+16];
	fma.rn.f64 	%fd76, %fd75, %fd74, %fd73;
	ld.shared.u32 	%r256, [%r251+12];
	cvt.rn.f64.s32 	%fd77, %r256;
	ld.global.f64 	%fd78, [%rd109+24];
	fma.rn.f64 	%fd79, %fd78, %fd77, %fd76;
	ld.shared.u32 	%r257, [%r251+16];
	cvt.rn.f64.s32 	%fd80, %r257;
	ld.global.f64 	%fd81, [%rd109+32];
	fma.rn.f64 	%fd82, %fd81, %fd80, %fd79;
	ld.shared.u32 	%r258, [%r251+20];
	cvt.rn.f64.s32 	%fd83, %r258;
	ld.global.f64 	%fd84, [%rd109+40];
	fma.rn.f64 	%fd85, %fd84, %fd83, %fd82;
	ld.shared.u32 	%r259, [%r251+24];
	cvt.rn.f64.s32 	%fd86, %r259;
	ld.global.f64 	%fd87, [%rd109+48];
	fma.rn.f64 	%fd88, %fd87, %fd86, %fd85;
	ld.shared.u32 	%r260, [%r251+28];
	cvt.rn.f64.s32 	%fd89, %r260;
	ld.global.f64 	%fd90, [%rd109+56];
	fma.rn.f64 	%fd117, %fd90, %fd89, %fd88;
	add.s32 	%r296, %r296, 8;
$L__BB0_22:
	setp.eq.s32 	%p22, %r8, 0;
	@%p22 bra 	$L__BB0_29;
	add.s32 	%r261, %r8, -1;
	setp.lt.u32 	%p23, %r261, 3;
	@%p23 bra 	$L__BB0_25;
	add.s32 	%r262, %r30, %r296;
	shl.b32 	%r263, %r262, 2;
	mov.u32 	%r264, _ZZ15gpu_update_signPiPdiiS_S_iiE4buff;
	add.s32 	%r265, %r264, %r263;
	ld.shared.u32 	%r266, [%r265];
	cvt.rn.f64.s32 	%fd92, %r266;
	add.s32 	%r267, %r296, %r31;
	mul.wide.u32 	%rd110, %r267, 8;
	add.s64 	%rd111, %rd1, %rd110;
	ld.global.f64 	%fd93, [%rd111];
	fma.rn.f64 	%fd94, %fd93, %fd92, %fd117;
	ld.shared.u32 	%r268, [%r265+4];
	cvt.rn.f64.s32 	%fd95, %r268;
	cvt.u64.u32 	%rd112, %r31;
	cvt.u64.u32 	%rd113, %r296;
	add.s64 	%rd114, %rd113, %rd112;
	shl.b64 	%rd115, %rd114, 3;
	add.s64 	%rd116, %rd1, %rd115;
	ld.global.f64 	%fd96, [%rd116+8];
	fma.rn.f64 	%fd97, %fd96, %fd95, %fd94;
	ld.shared.u32 	%r269, [%r265+8];
	cvt.rn.f64.s32 	%fd98, %r269;
	ld.global.f64 	%fd99, [%rd116+16];
	fma.rn.f64 	%fd100, %fd99, %fd98, %fd97;
	ld.shared.u32 	%r270, [%r265+12];
	cvt.rn.f64.s32 	%fd101, %r270;
	ld.global.f64 	%fd102, [%rd116+24];
	fma.rn.f64 	%fd117, %fd102, %fd101, %fd100;
	add.s32 	%r296, %r296, 4;
$L__BB0_25:
	setp.eq.s32 	%p24, %r14, 0;
	@%p24 bra 	$L__BB0_29;
	setp.eq.s32 	%p25, %r14, 1;
	add.s32 	%r271, %r30, %r296;
	shl.b32 	%r272, %r271, 2;
	mov.u32 	%r273, _ZZ15gpu_update_signPiPdiiS_S_iiE4buff;
	add.s32 	%r42, %r273, %r272;
	ld.shared.u32 	%r274, [%r42];
	cvt.rn.f64.s32 	%fd103, %r274;
	add.s32 	%r275, %r296, %r31;
	mul.wide.u32 	%rd117, %r275, 8;
	add.s64 	%rd118, %rd1, %rd117;
	ld.global.f64 	%fd104, [%rd118];
	fma.rn.f64 	%fd117, %fd104, %fd103, %fd117;
	@%p25 bra 	$L__BB0_29;
	setp.eq.s32 	%p26, %r14, 2;
	ld.shared.u32 	%r276, [%r42+4];
	cvt.rn.f64.s32 	%fd105, %r276;
	cvt.u64.u32 	%rd119, %r31;
	cvt.u64.u32 	%rd120, %r296;
	add.s64 	%rd121, %rd120, %rd119;
	shl.b64 	%rd122, %rd121, 3;
	add.s64 	%rd7, %rd1, %rd122;
	ld.global.f64 	%fd106, [%rd7+8];
	fma.rn.f64 	%fd117, %fd106, %fd105, %fd117;
	@%p26 bra 	$L__BB0_29;
	ld.shared.u32 	%r277, [%r42+8];
	cvt.rn.f64.s32 	%fd107, %r277;
	ld.global.f64 	%fd108, [%rd7+16];
	fma.rn.f64 	%fd117, %fd108, %fd107, %fd117;
$L__BB0_29:
	add.s32 	%r292, %r292, 1;
	setp.ne.s32 	%p27, %r292, %r54;
	@%p27 bra 	$L__BB0_16;
$L__BB0_30:
	setp.leu.f64 	%p28, %fd117, 0d3EB0C6F7A0B5ED8D;
	@%p28 bra 	$L__BB0_32;
	ld.shared.u32 	%r282, [%r5+8];
	setp.ne.s32 	%p31, %r282, 1;
	selp.u32 	%r283, 1, 0, %p31;
	add.s32 	%r300, %r300, %r283;
	mov.b32 	%r299, 1;
	bra.uni 	$L__BB0_35;
$L__BB0_32:
	setp.geu.f64 	%p29, %fd117, 0dBEB0C6F7A0B5ED8D;
	@%p29 bra 	$L__BB0_34;
	ld.shared.u32 	%r279, [%r5+8];
	setp.ne.s32 	%p30, %r279, -1;
	selp.u32 	%r280, 1, 0, %p30;
	add.s32 	%r300, %r300, %r280;
	mov.b32 	%r299, -1;
	bra.uni 	$L__BB0_35;
$L__BB0_34:
	ld.shared.u32 	%r299, [%r5+8];
$L__BB0_35:
	ld.param.u64 	%rd127, [_Z15gpu_update_signPiPdiiS_S_ii_param_4];
	mad.lo.s32 	%r284, %r19, %r55, %r24;
	cvta.to.global.u64 	%rd123, %rd127;
	mul.wide.s32 	%rd124, %r284, 4;
	add.s64 	%rd125, %rd123, %rd124;
	st.global.u32 	[%rd125], %r299;
$L__BB0_36:
	bar.sync 	0;
	add.s32 	%r289, %r289, 1;
	setp.ne.s32 	%p32, %r289, %r57;
	@%p32 bra 	$L__BB0_4;
$L__BB0_37:
	bar.sync 	0;
	add.s32 	%r287, %r287, 1;
	setp.ne.s32 	%p33, %r287, %r56;
	@%p33 bra 	$L__BB0_2;
$L__BB0_38:
	ld.param.u64 	%rd128, [_Z15gpu_update_signPiPdiiS_S_ii_param_5];
	cvta.to.global.u64 	%rd126, %rd128;
	ld.global.u32 	%r285, [%rd126];
	add.s32 	%r286, %r285, %r300;
	st.global.u32 	[%rd126], %r286;
	ret;

}


// ===== COMPILED SASS (sm_100) =====

	.target	sm_100

	.elftype	@"ET_EXEC"


//--------------------- .note.nv.tkinfo           --------------------------
	.section	.note.nv.tkinfo,"",@"SHT_NOTE"
	.sectionflags	@"SHF_NOTE_NV_TKINFO"
	.tkinfo
        /*0018*/ 	.word	0x00000002
        /*0030*/ 	.string	""
        /*0030*/ 	.string	"ptxas"
        /*0030*/ 	.string	"Cuda compilation tools, release 13.0, V13.0.88"
        /*0030*/ 	.string	"Build cuda_13.0.r13.0/compiler.36424714_0"
        /*0030*/ 	.string	"-arch sm_100 -m 64 "



//--------------------- .note.nv.cuinfo           --------------------------
	.section	.note.nv.cuinfo,"",@"SHT_NOTE"
	.sectionflags	@"SHF_NOTE_NV_CUINFO"
        /*0018*/ 	.short	0x0002
        /*001a*/ 	.short	0x0064
        /*001c*/ 	.short	0x0082
	.zero		2


//--------------------- .nv.info                  --------------------------
	.section	.nv.info,"",@"SHT_CUDA_INFO"
	.align	4


	//----- nvinfo : EIATTR_REGCOUNT
	.align		4
        /*0000*/ 	.byte	0x04, 0x2f
        /*0002*/ 	.short	(.L_1 - .L_0)
	.align		4
.L_0:
        /*0004*/ 	.word	index@(_Z15gpu_update_signPiPdiiS_S_ii)
        /*0008*/ 	.word	0x00000020


	//----- nvinfo : EIATTR_FRAME_SIZE
	.align		4
.L_1:
        /*000c*/ 	.byte	0x04, 0x11
        /*000e*/ 	.short	(.L_3 - .L_2)
	.align		4
.L_2:
        /*0010*/ 	.word	index@(_Z15gpu_update_signPiPdiiS_S_ii)
        /*0014*/ 	.word	0x00000000


	//----- nvinfo : EIATTR_MIN_STACK_SIZE
	.align		4
.L_3:
        /*0018*/ 	.byte	0x04, 0x12
        /*001a*/ 	.short	(.L_5 - .L_4)
	.align		4
.L_4:
        /*001c*/ 	.word	index@(_Z15gpu_update_signPiPdiiS_S_ii)
        /*0020*/ 	.word	0x00000000
.L_5:


//--------------------- .nv.compat                --------------------------
	.section	.nv.compat,"",@"SHT_CUDA_COMPAT_INFO"
	.align	4
        /*0000*/ 	.byte	0x02, 0x09, 0x00, 0x00, 0x02, 0x02, 0x01, 0x00, 0x02, 0x05, 0x05, 0x00, 0x03, 0x07, 0x01, 0x01
        /*0010*/ 	.byte	0x02, 0x03, 0x00, 0x00, 0x02, 0x06, 0x01, 0x00, 0x04, 0x0b, 0x08, 0x00, 0x01, 0x00, 0x00, 0x00
        /*0020*/ 	.byte	0x00, 0x00, 0x00, 0x00


//--------------------- .nv.info._Z15gpu_update_signPiPdiiS_S_ii --------------------------
	.section	.nv.info._Z15gpu_update_signPiPdiiS_S_ii,"",@"SHT_CUDA_INFO"
	.sectionflags	@""
	.align	4


	//----- nvinfo : EIATTR_CUDA_API_VERSION
	.align		4
        /*0000*/ 	.byte	0x04, 0x37
        /*0002*/ 	.short	(.L_7 - .L_6)
.L_6:
        /*0004*/ 	.word	0x00000082


	//----- nvinfo : EIATTR_KPARAM_INFO
	.align		4
.L_7:
        /*0008*/ 	.byte	0x04, 0x17
        /*000a*/ 	.short	(.L_9 - .L_8)
.L_8:
        /*000c*/ 	.word	0x00000000
        /*0010*/ 	.short	0x0007
        /*0012*/ 	.short	0x002c
        /*0014*/ 	.byte	0x00, 0xf0, 0x11, 0x00


	//----- nvinfo : EIATTR_KPARAM_INFO
	.align		4
.L_9:
        /*0018*/ 	.byte	0x04, 0x17
        /*001a*/ 	.short	(.L_11 - .L_10)
.L_10:
        /*001c*/ 	.word	0x00000000
        /*0020*/ 	.short	0x0006
        /*0022*/ 	.short	0x0028
        /*0024*/ 	.byte	0x00, 0xf0, 0x11, 0x00


	//----- nvinfo : EIATTR_KPARAM_INFO
	.align		4
.L_11:
        /*0028*/ 	.byte	0x04, 0x17
        /*002a*/ 	.short	(.L_13 - .L_12)
.L_12:
        /*002c*/ 	.word	0x00000000
        /*0030*/ 	.short	0x0005
        /*0032*/ 	.short	0x0020
        /*0034*/ 	.byte	0x00, 0xf5, 0x21, 0x00


	//----- nvinfo : EIATTR_KPARAM_INFO
	.align		4
.L_13:
        /*0038*/ 	.byte	0x04, 0x17
        /*003a*/ 	.short	(.L_15 - .L_14)
.L_14:
        /*003c*/ 	.word	0x00000000
        /*0040*/ 	.short	0x0004
        /*0042*/ 	.short	0x0018
        /*0044*/ 	.byte	0x00, 0xf5, 0x21, 0x00


	//----- nvinfo : EIATTR_KPARAM_INFO
	.align		4
.L_15:
        /*0048*/ 	.byte	0x04, 0x17
        /*004a*/ 	.short	(.L_17 - .L_16)
.L_16:
        /*004c*/ 	.word	0x00000000
        /*0050*/ 	.short	0x0003
        /*0052*/ 	.short	0x0014
        /*0054*/ 	.byte	0x00, 0xf0, 0x11, 0x00


	//----- nvinfo : EIATTR_KPARAM_INFO
	.align		4
.L_17:
        /*0058*/ 	.byte	0x04, 0x17
        /*005a*/ 	.short	(.L_19 - .L_18)
.L_18:
        /*005c*/ 	.word	0x00000000
        /*0060*/ 	.short	0x0002
        /*0062*/ 	.short	0x0010
        /*0064*/ 	.byte	0x00, 0xf0, 0x11, 0x00


	//----- nvinfo : EIATTR_KPARAM_INFO
	.align		4
.L_19:
        /*0068*/ 	.byte	0x04, 0x17
        /*006a*/ 	.short	(.L_21 - .L_20)
.L_20:
        /*006c*/ 	.word	0x00000000
        /*0070*/ 	.short	0x0001
        /*0072*/ 	.short	0x0008
        /*0074*/ 	.byte	0x00, 0xf5, 0x21, 0x00


	//----- nvinfo : EIATTR_KPARAM_INFO
	.align		4
.L_21:
        /*0078*/ 	.byte	0x04, 0x17
        /*007a*/ 	.short	(.L_23 - .L_22)
.L_22:
        /*007c*/ 	.word	0x00000000
        /*0080*/ 	.short	0x0000
        /*0082*/ 	.short	0x0000
        /*0084*/ 	.byte	0x00, 0xf5, 0x21, 0x00


	//----- nvinfo : EIATTR_SPARSE_MMA_MASK
	.align		4
.L_23:
        /*0088*/ 	.byte	0x03, 0x50
        /*008a*/ 	.short	0x0000


	//----- nvinfo : EIATTR_MAXREG_COUNT
	.align		4
        /*008c*/ 	.byte	0x03, 0x1b
        /*008e*/ 	.short	0x00ff


	//----- nvinfo : EIATTR_NUM_BARRIERS
	.align		4
        /*0090*/ 	.byte	0x02, 0x4c
        /*0092*/ 	.byte	0x01
	.zero		1


	//----- nvinfo : EIATTR_MERCURY_ISA_VERSION
	.align		4
        /*0094*/ 	.byte	0x03, 0x5f
        /*0096*/ 	.short	0x0101


	//----- nvinfo : EIATTR_VRC_CTA_INIT_COUNT
	.align		4
        /*0098*/ 	.byte	0x02, 0x4a
	.zero		1
	.zero		1


	//----- nvinfo : EIATTR_EXIT_INSTR_OFFSETS
	.align		4
        /*009c*/ 	.byte	0x04, 0x1c
        /*009e*/ 	.short	(.L_25 - .L_24)


	//   ....[0]....
.L_24:
        /*00a0*/ 	.word	0x000037f0


	//----- nvinfo : EIATTR_CRS_STACK_SIZE
	.align		4
.L_25:
        /*00a4*/ 	.byte	0x04, 0x1e
        /*00a6*/ 	.short	(.L_27 - .L_26)
.L_26:
        /*00a8*/ 	.word	0x00000000


	//----- nvinfo : EIATTR_CBANK_PARAM_SIZE
	.align		4
.L_27:
        /*00ac*/ 	.byte	0x03, 0x19
        /*00ae*/ 	.short	0x0030


	//----- nvinfo : EIATTR_PARAM_CBANK
	.align		4
        /*00b0*/ 	.byte	0x04, 0x0a
        /*00b2*/ 	.short	(.L_29 - .L_28)
	.align		4
.L_28:
        /*00b4*/ 	.word	index@(.nv.constant0._Z15gpu_update_signPiPdiiS_S_ii)
        /*00b8*/ 	.short	0x0380
        /*00ba*/ 	.short	0x0030


	//----- nvinfo : EIATTR_SW_WAR
	.align		4
.L_29:
        /*00bc*/ 	.byte	0x04, 0x36
        /*00be*/ 	.short	(.L_31 - .L_30)
.L_30:
        /*00c0*/ 	.word	0x00000008
.L_31:


//--------------------- .nv.callgraph             --------------------------
	.section	.nv.callgraph,"",@"SHT_CUDA_CALLGRAPH"
	.align	4
	.sectionentsize	8
	.align		4
        /*0000*/ 	.word	0x00000000
	.align		4
        /*0004*/ 	.word	0xffffffff
	.align		4
        /*0008*/ 	.word	0x00000000
	.align		4
        /*000c*/ 	.word	0xfffffffe
	.align		4
        /*0010*/ 	.word	0x00000000
	.align		4
        /*0014*/ 	.word	0xfffffffd
	.align		4
        /*0018*/ 	.word	0x00000000
	.align		4
        /*001c*/ 	.word	0xfffffffc


//--------------------- .text._Z15gpu_update_signPiPdiiS_S_ii --------------------------
	.section	.text._Z15gpu_update_signPiPdiiS_S_ii,"ax",@progbits
	.align	128
        .global         _Z15gpu_update_signPiPdiiS_S_ii
        .type           _Z15gpu_update_signPiPdiiS_S_ii,@function
        .size           _Z15gpu_update_signPiPdiiS_S_ii,(.L_x_22 - _Z15gpu_update_signPiPdiiS_S_ii)
        .other          _Z15gpu_update_signPiPdiiS_S_ii,@"STO_CUDA_ENTRY STV_DEFAULT"
_Z15gpu_update_signPiPdiiS_S_ii:
.text._Z15gpu_update_signPiPdiiS_S_ii:
[----:B------:R-:W-:Y:S01]  /*0000*/  LDC R1, c[0x0][0x37c] ;  /* 0x0000df00ff017b82 */ /* 0x000fe20000000800 */
[----:B------:R-:W0:Y:S01]  /*0010*/  LDCU UR4, c[0x0][0x3a8] ;  /* 0x00007500ff0477ac */ /* 0x000e220008000800 */
[----:B------:R-:W-:Y:S01]  /*0020*/  IMAD.MOV.U32 R0, RZ, RZ, RZ ;  /* 0x000000ffff007224 */ /* 0x000fe200078e00ff */
[----:B------:R-:W1:Y:S01]  /*0030*/  LDCU.64 UR10, c[0x0][0x358] ;  /* 0x00006b00ff0a77ac */ /* 0x000e620008000a00 */
[----:B0-----:R-:W-:-:S09]  /*0040*/  UISETP.GE.AND UP0, UPT, UR4, 0x1, UPT ;  /* 0x000000010400788c */ /* 0x001fd2000bf06270 */
[----:B-1----:R-:W-:Y:S05]  /*0050*/  BRA.U !UP0, `(.L_x_0) ;  /* 0x0000003508d47547 */ /* 0x002fea000b800000 */
[----:B------:R-:W0:Y:S01]  /*0060*/  LDC.64 R8, c[0x0][0x390] ;  /* 0x0000e400ff087b82 */ /* 0x000e220000000a00 */
[----:B------:R-:W1:Y:S01]  /*0070*/  S2R R2, SR_TID.X ;  /* 0x0000000000027919 */ /* 0x000e620000002100 */
[----:B------:R-:W2:Y:S01]  /*0080*/  LDCU.64 UR6, c[0x0][0x388] ;  /* 0x00007100ff0677ac */ /* 0x000ea20008000a00 */
[----:B------:R-:W3:Y:S05]  /*0090*/  LDCU UR13, c[0x0][0x360] ;  /* 0x00006c00ff0d77ac */ /* 0x000eea0008000800 */
[----:B------:R-:W4:Y:S01]  /*00a0*/  S2UR UR5, SR_CgaCtaId ;  /* 0x00000000000579c3 */ /* 0x000f220000008800 */
[----:B------:R-:W-:-:S07]  /*00b0*/  UMOV UR4, 0x400 ;  /* 0x0000040000047882 */ /* 0x000fce0000000000 */
[----:B------:R-:W0:Y:S01]  /*00c0*/  S2UR UR14, SR_CTAID.X ;  /* 0x00000000000e79c3 */ /* 0x000e220000002500 */
[----:B--2---:R-:W-:Y:S01]  /*00d0*/  UIADD3 UR6, UP0, UPT, UR6, 0x40, URZ ;  /* 0x0000004006067890 */ /* 0x004fe2000ff1e0ff */
[----:B0-----:R-:W-:-:S03]  /*00e0*/  LOP3.LUT R3, R8, 0xf, RZ, 0xc0, !PT ;  /* 0x0000000f08037812 */ /* 0x001fc600078ec0ff */
[----:B------:R-:W-:Y:S01]  /*00f0*/  UIADD3.X UR7, UPT, UPT, URZ, UR7, URZ, UP0, !UPT ;  /* 0x00000007ff077290 */ /* 0x000fe200087fe4ff */
[----:B------:R-:W-:Y:S01]  /*0100*/  IADD3 R4, PT, PT, R9, -0x1, RZ ;  /* 0xffffffff09047810 */ /* 0x000fe20007ffe0ff */
[----:B---3--:R-:W-:Y:S01]  /*0110*/  UIADD3 UR12, UPT, UPT, UR13, 0x4, URZ ;  /* 0x000000040d0c7890 */ /* 0x008fe2000fffe0ff */
[C---:B------:R-:W-:Y:S01]  /*0120*/  LOP3.LUT R5, R8.reuse, 0x7, RZ, 0xc0, !PT ;  /* 0x0000000708057812 */ /* 0x040fe200078ec0ff */
[----:B------:R-:W-:Y:S01]  /*0130*/  VIADD R0, R3, 0xffffffff ;  /* 0xffffffff03007836 */ /* 0x000fe20000000000 */
[C---:B------:R-:W-:Y:S01]  /*0140*/  LOP3.LUT R6, R8.reuse, 0x7ffffff0, RZ, 0xc0, !PT ;  /* 0x7ffffff008067812 */ /* 0x040fe200078ec0ff */
[----:B----4-:R-:W-:Y:S01]  /*0150*/  ULEA UR4, UR5, UR4, 0x18 ;  /* 0x0000000405047291 */ /* 0x010fe2000f8ec0ff */
[----:B------:R-:W-:Y:S02]  /*0160*/  LOP3.LUT R7, R8, 0x3, RZ, 0xc0, !PT ;  /* 0x0000000308077812 */ /* 0x000fe400078ec0ff */
[----:B------:R-:W-:Y:S01]  /*0170*/  ISETP.GE.U32.AND P1, PT, R0, 0x7, PT ;  /* 0x000000070000780c */ /* 0x000fe20003f26070 */
[----:B------:R-:W-:-:S02]  /*0180*/  IMAD.MOV.U32 R0, RZ, RZ, RZ ;  /* 0x000000ffff007224 */ /* 0x000fc400078e00ff */
[----:B-1----:R-:W-:Y:S01]  /*0190*/  LEA R8, R2, UR4, 0x2 ;  /* 0x0000000402087c11 */ /* 0x002fe2000f8e10ff */
[----:B------:R-:W-:-:S09]  /*01a0*/  UMOV UR4, URZ ;  /* 0x000000ff00047c82 */ /* 0x000fd20008000000 */
.L_x_20:
[----:B0-----:R-:W0:Y:S02]  /*01b0*/  LDCU UR5, c[0x0][0x3ac] ;  /* 0x00007580ff0577ac */ /* 0x001e240008000800 */
[----:B0-----:R-:W-:-:S09]  /*01c0*/  UISETP.GE.AND UP0, UPT, UR5, 0x1, UPT ;  /* 0x000000010500788c */ /* 0x001fd2000bf06270 */
[----:B-123--:R-:W-:Y:S05]  /*01d0*/  BRA.U !UP0, `(.L_x_1) ;  /* 0x0000003508607547 */ /* 0x00efea000b800000 */
[----:B------:R-:W0:Y:S01]  /*01e0*/  LDCU UR5, c[0x0][0x370] ;  /* 0x00006e00ff0577ac */ /* 0x000e220008000800 */
[----:B------:R-:W1:Y:S01]  /*01f0*/  LDC R10, c[0x0][0x394] ;  /* 0x0000e500ff0a7b82 */ /* 0x000e620000000800 */
[----:B------:R-:W-:Y:S01]  /*0200*/  IMAD.MOV.U32 R9, RZ, RZ, RZ ;  /* 0x000000ffff097224 */ /* 0x000fe200078e00ff */
[----:B0-----:R-:W-:-:S06]  /*0210*/  UIMAD UR5, UR5, UR4, UR14 ;  /* 0x00000004050572a4 */ /* 0x001fcc000f8e020e */
[----:B-1----:R-:W-:-:S07]  /*0220*/  IADD3 R10, PT, PT, R10, UR5, RZ ;  /* 0x000000050a0a7c10 */ /* 0x002fce000fffe0ff */
.L_x_19:
[----:B0-2---:R-:W0:Y:S01]  /*0230*/  LDC R21, c[0x0][0x394] ;  /* 0x0000e500ff157b82 */ /* 0x005e220000000800 */
[----:B-1-3--:R-:W-:Y:S01]  /*0240*/  IMAD R13, R9, UR13, R2 ;  /* 0x0000000d090d7c24 */ /* 0x00afe2000f8e0202 */
[----:B------:R-:W-:Y:S04]  /*0250*/  BSSY.RECONVERGENT B0, `(.L_x_2) ;  /* 0x0000256000007945 */ /* 0x000fe80003800200 */
[----:B------:R-:W-:-:S04]  /*0260*/  VIMNMX R12, PT, PT, R13, UR5, !PT ;  /* 0x000000050d0c7c48 */ /* 0x000fc8000ffe0100 */
[CC--:B0-----:R-:W-:Y:S02]  /*0270*/  ISETP.GE.AND P0, PT, R12.reuse, R21.reuse, PT ;  /* 0x000000150c00720c */ /* 0x0c1fe40003f06270 */
[----:B------:R-:W-:-:S11]  /*0280*/  ISETP.GE.AND P2, PT, R12, R21, PT ;  /* 0x000000150c00720c */ /* 0x000fd60003f46270 */
[----:B------:R-:W-:Y:S05]  /*0290*/  @P0 BRA `(.L_x_3) ;  /* 0x0000002400440947 */ /* 0x000fea0003800000 */
[----:B------:R-:W0:Y:S01]  /*02a0*/  LDC R25, c[0x0][0x360] ;  /* 0x0000d800ff197b82 */ /* 0x000e220000000800 */
[----:B------:R-:W-:Y:S01]  /*02b0*/  ISETP.NE.AND P0, PT, R13, R4, PT ;  /* 0x000000040d00720c */ /* 0x000fe20003f05270 */
[----:B------:R-:W-:Y:S03]  /*02c0*/  BSSY.RECONVERGENT B1, `(.L_x_4) ;  /* 0x0000023000017945 */ /* 0x000fe60003800200 */
[----:B------:R-:W-:Y:S01]  /*02d0*/  ISETP.LT.U32.OR P3, PT, R21, UR13, P0 ;  /* 0x0000000d15007c0c */ /* 0x000fe20008761470 */
[----:B0-----:R-:W-:-:S05]  /*02e0*/  VIADD R11, R25, 0xffffffff ;  /* 0xffffffff190b7836 */ /* 0x001fca0000000000 */
[----:B------:R-:W-:-:S07]  /*02f0*/  SEL R13, R11, R13, P0 ;  /* 0x0000000d0b0d7207 */ /* 0x000fce0000000000 */
[----:B------:R-:W-:Y:S05]  /*0300*/  @P3 BRA `(.L_x_5) ;  /* 0x0000000000783947 */ /* 0x000fea0003800000 */
[----:B------:R-:W0:Y:S08]  /*0310*/  I2F.U32.RP R14, UR13 ;  /* 0x0000000d000e7d06 */ /* 0x000e300008209000 */
[----:B0-----:R-:W0:Y:S02]  /*0320*/  MUFU.RCP R14, R14 ;  /* 0x0000000e000e7308 */ /* 0x001e240000001000 */
[----:B0-----:R-:W-:-:S06]  /*0330*/  VIADD R12, R14, 0xffffffe ;  /* 0x0ffffffe0e0c7836 */ /* 0x001fcc0000000000 */
[----:B------:R0:W1:Y:S02]  /*0340*/  F2I.FTZ.U32.TRUNC.NTZ R13, R12 ;  /* 0x0000000c000d7305 */ /* 0x000064000021f000 */
[----:B0-----:R-:W-:Y:S01]  /*0350*/  IMAD.MOV.U32 R12, RZ, RZ, RZ ;  /* 0x000000ffff0c7224 */ /* 0x001fe200078e00ff */
[----:B-1----:R-:W-:-:S05]  /*0360*/  IADD3 R15, PT, PT, RZ, -R13, RZ ;  /* 0x8000000dff0f7210 */ /* 0x002fca0007ffe0ff */
[----:B------:R-:W-:-:S04]  /*0370*/  IMAD R15, R15, UR13, RZ ;  /* 0x0000000d0f0f7c24 */ /* 0x000fc8000f8e02ff */
[----:B------:R-:W-:Y:S01]  /*0380*/  IMAD.HI.U32 R15, R13, R15, R12 ;  /* 0x0000000f0d0f7227 */ /* 0x000fe200078e000c */
[----:B------:R-:W-:-:S05]  /*0390*/  LOP3.LUT R12, RZ, UR13, RZ, 0x33, !PT ;  /* 0x0000000dff0c7c12 */ /* 0x000fca000f8e33ff */
[----:B------:R-:W-:-:S04]  /*03a0*/  IMAD.HI.U32 R13, R15, R21, RZ ;  /* 0x000000150f0d7227 */ /* 0x000fc800078e00ff */
[----:B------:R-:W-:-:S04]  /*03b0*/  IMAD.MOV R16, RZ, RZ, -R13 ;  /* 0x000000ffff107224 */ /* 0x000fc800078e0a0d */
[----:B------:R-:W-:-:S05]  /*03c0*/  IMAD R16, R16, UR13, R21 ;  /* 0x0000000d10107c24 */ /* 0x000fca000f8e0215 */
[----:B------:R-:W-:-:S13]  /*03d0*/  ISETP.GE.U32.AND P0, PT, R16, UR13, PT ;  /* 0x0000000d10007c0c */ /* 0x000fda000bf06070 */
[----:B------:R-:W-:Y:S01]  /*03e0*/  @P0 IADD3 R16, PT, PT, R16, -UR13, RZ ;  /* 0x8000000d10100c10 */ /* 0x000fe2000fffe0ff */
[----:B------:R-:W-:Y:S01]  /*03f0*/  @P0 VIADD R13, R13, 0x1 ;  /* 0x000000010d0d0836 */ /* 0x000fe20000000000 */
[----:B------:R-:W-:Y:S02]  /*0400*/  ISETP.NE.U32.AND P0, PT, RZ, UR13, PT ;  /* 0x0000000dff007c0c */ /* 0x000fe4000bf05070 */
[----:B------:R-:W-:-:S13]  /*0410*/  ISETP.GE.U32.AND P3, PT, R16, UR13, PT ;  /* 0x0000000d10007c0c */ /* 0x000fda000bf66070 */
[----:B------:R-:W-:-:S05]  /*0420*/  @P3 VIADD R13, R13, 0x1 ;  /* 0x000000010d0d3836 */ /* 0x000fca0000000000 */
[----:B------:R-:W-:Y:S02]  /*0430*/  SEL R14, R12, R13, !P0 ;  /* 0x0000000d0c0e7207 */ /* 0x000fe40004000000 */
[----:B------:R-:W-:Y:S02]  /*0440*/  MOV R13, R11 ;  /* 0x0000000b000d7202 */ /* 0x000fe40000000f00 */
[----:B------:R-:W-:-:S13]  /*0450*/  ISETP.NE.AND P3, PT, R14, R9, PT ;  /* 0x000000090e00720c */ /* 0x000fda0003f65270 */
[----:B------:R-:W-:Y:S05]  /*0460*/  @P3 BRA `(.L_x_5) ;  /* 0x0000000000203947 */ /* 0x000fea0003800000 */
[----:B------:R-:W-:-:S04]  /*0470*/  IMAD.HI.U32 R15, R15, R4, RZ ;  /* 0x000000040f0f7227 */ /* 0x000fc800078e00ff */
[----:B------:R-:W-:-:S04]  /*0480*/  IMAD.MOV R15, RZ, RZ, -R15 ;  /* 0x000000ffff0f7224 */ /* 0x000fc800078e0a0f */
[----:B------:R-:W-:-:S05]  /*0490*/  IMAD R13, R15, UR13, R4 ;  /* 0x0000000d0f0d7c24 */ /* 0x000fca000f8e0204 */
[----:B------:R-:W-:-:S13]  /*04a0*/  ISETP.GE.U32.AND P3, PT, R13, UR13, PT ;  /* 0x0000000d0d007c0c */ /* 0x000fda000bf66070 */
[----:B------:R-:W-:-:S05]  /*04b0*/  @P3 VIADD R13, R13, -UR13 ;  /* 0x8000000d0d0d3c36 */ /* 0x000fca0008000000 */
[----:B------:R-:W-:-:S13]  /*04c0*/  ISETP.GE.U32.AND P3, PT, R13, UR13, PT ;  /* 0x0000000d0d007c0c */ /* 0x000fda000bf66070 */
[----:B------:R-:W-:-:S04]  /*04d0*/  @P3 IADD3 R13, PT, PT, R13, -UR13, RZ ;  /* 0x8000000d0d0d3c10 */ /* 0x000fc8000fffe0ff */
[----:B------:R-:W-:-:S07]  /*04e0*/  SEL R13, R12, R13, !P0 ;  /* 0x0000000d0c0d7207 */ /* 0x000fce0004000000 */
.L_x_5:
[----:B------:R-:W-:Y:S05]  /*04f0*/  BSYNC.RECONVERGENT B1 ;  /* 0x0000000000017941 */ /* 0x000fea0003800200 */
.L_x_4:
[----:B------:R-:W-:-:S04]  /*0500*/  ISETP.NE.AND P0, PT, R2, R13, PT ;  /* 0x0000000d0200720c */ /* 0x000fc80003f05270 */
[----:B------:R-:W-:-:S04]  /*0510*/  ISETP.NE.AND P0, PT, R2, RZ, P0 ;  /* 0x000000ff0200720c */ /* 0x000fc80000705270 */
[----:B------:R-:W-:-:S13]  /*0520*/  ISETP.EQ.OR P0, PT, R13, RZ, P0 ;  /* 0x000000ff0d00720c */ /* 0x000fda0000702670 */
[----:B------:R-:W-:Y:S05]  /*0530*/  @P0 BRA `(.L_x_6) ;  /* 0x0000000800dc0947 */ /* 0x000fea0003800000 */
[-C--:B------:R-:W-:Y:S01]  /*0540*/  IABS R14, R21.reuse ;  /* 0x00000015000e7213 */ /* 0x080fe20000000000 */
[----:B------:R-:W0:Y:S01]  /*0550*/  LDC R15, c[0x0][0x394] ;  /* 0x0000e500ff0f7b82 */ /* 0x000e220000000800 */
[----:B------:R-:W-:Y:S01]  /*0560*/  ISETP.NE.AND P0, PT, R2, RZ, PT ;  /* 0x000000ff0200720c */ /* 0x000fe20003f05270 */
[----:B------:R-:W-:Y:S01]  /*0570*/  IMAD R16, R9, UR13, R2 ;  /* 0x0000000d09107c24 */ /* 0x000fe2000f8e0202 */
[----:B------:R-:W1:Y:S01]  /*0580*/  I2F.RP R11, R14 ;  /* 0x0000000e000b7306 */ /* 0x000e620000209400 */
[-C--:B------:R-:W-:Y:S02]  /*0590*/  IABS R18, R21.reuse ;  /* 0x0000001500127213 */ /* 0x080fe40000000000 */
[----:B------:R-:W-:Y:S02]  /*05a0*/  SEL R12, RZ, 0xfffffffe, P0 ;  /* 0xfffffffeff0c7807 */ /* 0x000fe40000000000 */
[----:B------:R-:W-:-:S03]  /*05b0*/  LOP3.LUT R23, RZ, R21, RZ, 0x33, !PT ;  /* 0x00000015ff177212 */ /* 0x000fc600078e33ff */
[----:B-1----:R-:W1:Y:S01]  /*05c0*/  MUFU.RCP R11, R11 ;  /* 0x0000000b000b7308 */ /* 0x002e620000001000 */
[----:B0-----:R-:W-:-:S05]  /*05d0*/  IADD3 R14, PT, PT, R15, -0x2, RZ ;  /* 0xfffffffe0f0e7810 */ /* 0x001fca0007ffe0ff */
[----:B------:R-:W-:-:S05]  /*05e0*/  VIADD R14, R14, UR5 ;  /* 0x000000050e0e7c36 */ /* 0x000fca0008000000 */
[----:B------:R-:W-:Y:S01]  /*05f0*/  IABS R15, R14 ;  /* 0x0000000e000f7213 */ /* 0x000fe20000000000 */
[----:B-1----:R-:W-:Y:S01]  /*0600*/  VIADD R13, R11, 0xffffffe ;  /* 0x0ffffffe0b0d7836 */ /* 0x002fe20000000000 */
[----:B------:R-:W-:Y:S01]  /*0610*/  IADD3 R11, PT, PT, R16, R21, R12 ;  /* 0x00000015100b7210 */ /* 0x000fe20007ffe00c */
[----:B------:R-:W-:-:S03]  /*0620*/  IMAD.MOV.U32 R12, RZ, RZ, RZ ;  /* 0x000000ffff0c7224 */ /* 0x000fc600078e00ff */
[----:B------:R-:W-:Y:S01]  /*0630*/  IABS R17, R11 ;  /* 0x0000000b00117213 */ /* 0x000fe20000000000 */
[----:B------:R-:W0:Y:S01]  /*0640*/  F2I.FTZ.U32.TRUNC.NTZ R13, R13 ;  /* 0x0000000d000d7305 */ /* 0x000e22000021f000 */
[----:B------:R-:W-:-:S04]  /*0650*/  IADD3 R22, PT, PT, R11, 0x1, RZ ;  /* 0x000000010b167810 */ /* 0x000fc80007ffe0ff */
[----:B------:R-:W-:Y:S01]  /*0660*/  IABS R20, R22 ;  /* 0x0000001600147213 */ /* 0x000fe20000000000 */
[----:B0-----:R-:W-:-:S04]  /*0670*/  IMAD.MOV R19, RZ, RZ, -R13 ;  /* 0x000000ffff137224 */ /* 0x001fc800078e0a0d */
[----:B------:R-:W-:-:S04]  /*0680*/  IMAD R19, R19, R18, RZ ;  /* 0x0000001213137224 */ /* 0x000fc800078e02ff */
[----:B------:R-:W-:-:S06]  /*0690*/  IMAD.HI.U32 R19, R13, R19, R12 ;  /* 0x000000130d137227 */ /* 0x000fcc00078e000c */
[----:B------:R-:W-:-:S04]  /*06a0*/  IMAD.HI.U32 R13, R19, R17, RZ ;  /* 0x00000011130d7227 */ /* 0x000fc800078e00ff */
[----:B------:R-:W-:Y:S01]  /*06b0*/  IMAD.HI.U32 R12, R19, R15, RZ ;  /* 0x0000000f130c7227 */ /* 0x000fe200078e00ff */
[----:B------:R-:W-:-:S03]  /*06c0*/  IADD3 R13, PT, PT, -R13, RZ, RZ ;  /* 0x000000ff0d0d7210 */ /* 0x000fc60007ffe1ff */
[----:B------:R-:W-:Y:S02]  /*06d0*/  IMAD.MOV R12, RZ, RZ, -R12 ;  /* 0x000000ffff0c7224 */ /* 0x000fe400078e0a0c */
[C---:B------:R-:W-:Y:S02]  /*06e0*/  IMAD R17, R18.reuse, R13, R17 ;  /* 0x0000000d12117224 */ /* 0x040fe400078e0211 */
[C---:B------:R-:W-:Y:S02]  /*06f0*/  IMAD R15, R18.reuse, R12, R15 ;  /* 0x0000000c120f7224 */ /* 0x040fe400078e020f */
[----:B------:R-:W0:Y:S01]  /*0700*/  LDC.64 R12, c[0x0][0x380] ;  /* 0x0000e000ff0c7b82 */ /* 0x000e220000000a00 */
[C---:B------:R-:W-:Y:S02]  /*0710*/  ISETP.GT.U32.AND P4, PT, R18.reuse, R17, PT ;  /* 0x000000111200720c */ /* 0x040fe40003f84070 */
[----:B------:R-:W-:-:S11]  /*0720*/  ISETP.GT.U32.AND P3, PT, R18, R15, PT ;  /* 0x0000000f1200720c */ /* 0x000fd60003f64070 */
[----:B------:R-:W-:Y:S01]  /*0730*/  @!P4 IMAD.IADD R17, R17, 0x1, -R18 ;  /* 0x000000011111c824 */ /* 0x000fe200078e0a12 */
[----:B------:R-:W-:Y:S02]  /*0740*/  ISETP.GE.AND P4, PT, R14, RZ, PT ;  /* 0x000000ff0e00720c */ /* 0x000fe40003f86270 */
[----:B------:R-:W-:Y:S02]  /*0750*/  @!P3 IADD3 R15, PT, PT, R15, -R18, RZ ;  /* 0x800000120f0fb210 */ /* 0x000fe40007ffe0ff */
[C---:B------:R-:W-:Y:S02]  /*0760*/  ISETP.GT.U32.AND P6, PT, R18.reuse, R17, PT ;  /* 0x000000111200720c */ /* 0x040fe40003fc4070 */
[----:B------:R-:W-:Y:S02]  /*0770*/  ISETP.GT.U32.AND P5, PT, R18, R15, PT ;  /* 0x0000000f1200720c */ /* 0x000fe40003fa4070 */
[----:B------:R-:W-:-:S09]  /*0780*/  ISETP.GE.AND P3, PT, R11, RZ, PT ;  /* 0x000000ff0b00720c */ /* 0x000fd20003f66270 */
[--C-:B------:R-:W-:Y:S02]  /*0790*/  @!P6 IMAD.IADD R17, R17, 0x1, -R18.reuse ;  /* 0x000000011111e824 */ /* 0x100fe400078e0a12 */
[----:B------:R-:W-:Y:S01]  /*07a0*/  @!P5 IMAD.IADD R15, R15, 0x1, -R18 ;  /* 0x000000010f0fd824 */ /* 0x000fe200078e0a12 */
[----:B------:R-:W-:Y:S01]  /*07b0*/  ISETP.NE.AND P5, PT, R21, RZ, PT ;  /* 0x000000ff1500720c */ /* 0x000fe20003fa5270 */
[----:B------:R-:W-:Y:S02]  /*07c0*/  @!P3 IMAD.MOV R17, RZ, RZ, -R17 ;  /* 0x000000ffff11b224 */ /* 0x000fe400078e0a11 */
[----:B------:R-:W-:-:S03]  /*07d0*/  @!P4 IMAD.MOV R15, RZ, RZ, -R15 ;  /* 0x000000ffff0fc224 */ /* 0x000fc600078e0a0f */
[----:B------:R-:W-:Y:S01]  /*07e0*/  SEL R26, R23, R17, !P5 ;  /* 0x00000011171a7207 */ /* 0x000fe20006800000 */
[----:B------:R-:W-:Y:S01]  /*07f0*/  IMAD.HI.U32 R17, R19, R20, RZ ;  /* 0x0000001413117227 */ /* 0x000fe200078e00ff */
[----:B------:R-:W-:Y:S02]  /*0800*/  ISETP.GE.AND P4, PT, R22, RZ, PT ;  /* 0x000000ff1600720c */ /* 0x000fe40003f86270 */
[----:B------:R-:W-:Y:S02]  /*0810*/  SEL R16, R23, R15, !P5 ;  /* 0x0000000f17107207 */ /* 0x000fe40006800000 */
[----:B------:R-:W-:-:S03]  /*0820*/  IADD3 R27, PT, PT, -R17, RZ, RZ ;  /* 0x000000ff111b7210 */ /* 0x000fc60007ffe1ff */
[----:B------:R-:W-:Y:S02]  /*0830*/  IMAD R15, R16, R21, R26 ;  /* 0x00000015100f7224 */ /* 0x000fe400078e021a */
[----:B------:R-:W-:Y:S02]  /*0840*/  IMAD R27, R18, R27, R20 ;  /* 0x0000001b121b7224 */ /* 0x000fe400078e0214 */
[----:B0-----:R-:W-:-:S03]  /*0850*/  IMAD.WIDE R14, R15, 0x4, R12 ;  /* 0x000000040f0e7825 */ /* 0x001fc600078e020c */
[----:B------:R-:W-:Y:S02]  /*0860*/  ISETP.GT.U32.AND P3, PT, R18, R27, PT ;  /* 0x0000001b1200720c */ /* 0x000fe40003f64070 */
[----:B------:R0:W2:Y:S11]  /*0870*/  LDG.E R17, desc[UR10][R14.64] ;  /* 0x0000000a0e117981 */ /* 0x0000b6000c1e1900 */
[----:B------:R-:W-:-:S05]  /*0880*/  @!P3 IMAD.IADD R27, R27, 0x1, -R18 ;  /* 0x000000011b1bb824 */ /* 0x000fca00078e0a12 */
[----:B------:R-:W-:-:S13]  /*0890*/  ISETP.GT.U32.AND P3, PT, R18, R27, PT ;  /* 0x0000001b1200720c */ /* 0x000fda0003f64070 */
[----:B------:R-:W-:-:S05]  /*08a0*/  @!P3 IMAD.IADD R27, R27, 0x1, -R18 ;  /* 0x000000011b1bb824 */ /* 0x000fca00078e0a12 */
[----:B------:R-:W-:-:S04]  /*08b0*/  @!P4 IADD3 R27, PT, PT, -R27, RZ, RZ ;  /* 0x000000ff1b1bc210 */ /* 0x000fc80007ffe1ff */
[----:B------:R-:W-:-:S05]  /*08c0*/  SEL R24, R23, R27, !P5 ;  /* 0x0000001b17187207 */ /* 0x000fca0006800000 */
[----:B------:R-:W-:-:S04]  /*08d0*/  IMAD R27, R16, R21, R24 ;  /* 0x00000015101b7224 */ /* 0x000fc800078e0218 */
[----:B0-----:R-:W-:-:S06]  /*08e0*/  IMAD.WIDE R14, R27, 0x4, R12 ;  /* 0x000000041b0e7825 */ /* 0x001fcc00078e020c */
[----:B------:R0:W3:Y:S01]  /*08f0*/  LDG.E R15, desc[UR10][R14.64] ;  /* 0x0000000a0e0f7981 */ /* 0x0000e2000c1e1900 */
[----:B------:R-:W-:Y:S02]  /*0900*/  VIADD R11, R11, 0x2 ;  /* 0x000000020b0b7836 */ /* 0x000fe40000000000 */
[----:B------:R-:W-:Y:S02]  /*0910*/  VIADD R22, R8, 0xfffffff8 ;  /* 0xfffffff808167836 */ /* 0x000fe40000000000 */
[----:B------:R-:W-:Y:S01]  /*0920*/  @P0 IMAD.MOV R22, RZ, RZ, R8 ;  /* 0x000000ffff160224 */ /* 0x000fe200078e0208 */
[----:B------:R-:W-:Y:S02]  /*0930*/  IABS R27, R11 ;  /* 0x0000000b001b7213 */ /* 0x000fe40000000000 */
[----:B------:R-:W-:Y:S02]  /*0940*/  ISETP.GE.AND P3, PT, R11, RZ, PT ;  /* 0x000000ff0b00720c */ /* 0x000fe40003f66270 */
[----:B------:R-:W-:Y:S01]  /*0950*/  IADD3 R11, PT, PT, R4, UR5, RZ ;  /* 0x00000005040b7c10 */ /* 0x000fe2000fffe0ff */
[----:B------:R-:W-:-:S03]  /*0960*/  IMAD.HI.U32 R20, R19, R27, RZ ;  /* 0x0000001b13147227 */ /* 0x000fc600078e00ff */
[----:B------:R-:W-:Y:S01]  /*0970*/  IABS R29, R11 ;  /* 0x0000000b001d7213 */ /* 0x000fe20000000000 */
[----:B------:R-:W-:-:S04]  /*0980*/  IMAD.MOV R20, RZ, RZ, -R20 ;  /* 0x000000ffff147224 */ /* 0x000fc800078e0a14 */
[----:B0-----:R-:W-:-:S04]  /*0990*/  IMAD.HI.U32 R14, R19, R29, RZ ;  /* 0x0000001d130e7227 */ /* 0x001fc800078e00ff */
[----:B------:R-:W-:Y:S01]  /*09a0*/  IMAD R27, R18, R20, R27 ;  /* 0x00000014121b7224 */ /* 0x000fe200078e021b */
[----:B------:R-:W-:-:S04]  /*09b0*/  IADD3 R14, PT, PT, -R14, RZ, RZ ;  /* 0x000000ff0e0e7210 */ /* 0x000fc80007ffe1ff */
[C---:B------:R-:W-:Y:S01]  /*09c0*/  ISETP.GT.U32.AND P0, PT, R18.reuse, R27, PT ;  /* 0x0000001b1200720c */ /* 0x040fe20003f04070 */
[----:B------:R-:W-:-:S05]  /*09d0*/  IMAD R29, R18, R14, R29 ;  /* 0x0000000e121d7224 */ /* 0x000fca00078e021d */
[----:B------:R-:W-:-:S07]  /*09e0*/  ISETP.GT.U32.AND P4, PT, R18, R29, PT ;  /* 0x0000001d1200720c */ /* 0x000fce0003f84070 */
[----:B------:R-:W-:-:S05]  /*09f0*/  @!P0 IMAD.IADD R27, R27, 0x1, -R18 ;  /* 0x000000011b1b8824 */ /* 0x000fca00078e0a12 */
[----:B------:R-:W-:Y:S01]  /*0a00*/  ISETP.GT.U32.AND P0, PT, R18, R27, PT ;  /* 0x0000001b1200720c */ /* 0x000fe20003f04070 */
[----:B------:R-:W-:-:S05]  /*0a10*/  @!P4 IMAD.IADD R29, R29, 0x1, -R18 ;  /* 0x000000011d1dc824 */ /* 0x000fca00078e0a12 */
[----:B------:R-:W-:-:S07]  /*0a20*/  ISETP.GT.U32.AND P4, PT, R18, R29, PT ;  /* 0x0000001d1200720c */ /* 0x000fce0003f84070 */
[----:B------:R-:W-:Y:S02]  /*0a30*/  @!P0 IADD3 R27, PT, PT, R27, -R18, RZ ;  /* 0x800000121b1b8210 */ /* 0x000fe40007ffe0ff */
[----:B------:R-:W-:-:S03]  /*0a40*/  ISETP.GE.AND P0, PT, R11, RZ, PT ;  /* 0x000000ff0b00720c */ /* 0x000fc60003f06270 */
[----:B------:R-:W-:Y:S02]  /*0a50*/  @!P3 IMAD.MOV R27, RZ, RZ, -R27 ;  /* 0x000000ffff1bb224 */ /* 0x000fe400078e0a1b */
[----:B------:R-:W-:-:S03]  /*0a60*/  @!P4 IMAD.IADD R29, R29, 0x1, -R18 ;  /* 0x000000011d1dc824 */ /* 0x000fc600078e0a12 */
[----:B------:R-:W-:-:S05]  /*0a70*/  SEL R20, R23, R27, !P5 ;  /* 0x0000001b17147207 */ /* 0x000fca0006800000 */
[----:B------:R-:W-:-:S04]  /*0a80*/  @!P0 IADD3 R29, PT, PT, -R29, RZ, RZ ;  /* 0x000000ff1d1d8210 */ /* 0x000fc80007ffe1ff */
[----:B------:R-:W-:-:S05]  /*0a90*/  SEL R27, R23, R29, !P5 ;  /* 0x0000001d171b7207 */ /* 0x000fca0006800000 */
[----:B------:R-:W-:-:S04]  /*0aa0*/  IMAD R29, R27, R21, R26 ;  /* 0x000000151b1d7224 */ /* 0x000fc800078e021a */
[----:B------:R-:W-:-:S06]  /*0ab0*/  IMAD.WIDE R28, R29, 0x4, R12 ;  /* 0x000000041d1c7825 */ /* 0x000fcc00078e020c */
[----:B------:R0:W4:Y:S04]  /*0ac0*/  LDG.E R29, desc[UR10][R28.64] ;  /* 0x0000000a1c1d7981 */ /* 0x000128000c1e1900 */
[----:B--2---:R1:W-:Y:S02]  /*0ad0*/  STS [R22+0x8], R17 ;  /* 0x0000081116007388 */ /* 0x0043e40000000800 */
[----:B-1----:R-:W-:Y:S02]  /*0ae0*/  IMAD R17, R16, R21, R20 ;  /* 0x0000001510117224 */ /* 0x002fe400078e0214 */
[----:B---3--:R1:W-:Y:S02]  /*0af0*/  STS [R22+0xc], R15 ;  /* 0x00000c0f16007388 */ /* 0x0083e40000000800 */
[----:B-1----:R-:W-:-:S06]  /*0b00*/  IMAD.WIDE R14, R17, 0x4, R12 ;  /* 0x00000004110e7825 */ /* 0x002fcc00078e020c */
[----:B------:R-:W2:Y:S01]  /*0b10*/  LDG.E R14, desc[UR10][R14.64] ;  /* 0x0000000a0e0e7981 */ /* 0x000ea2000c1e1900 */
[----:B------:R-:W-:-:S04]  /*0b20*/  IMAD R17, R27, R21, R24 ;  /* 0x000000151b117224 */ /* 0x000fc800078e0218 */
[----:B------:R-:W-:-:S06]  /*0b30*/  IMAD.WIDE R16, R17, 0x4, R12 ;  /* 0x0000000411107825 */ /* 0x000fcc00078e020c */
[----:B------:R-:W3:Y:S01]  /*0b40*/  LDG.E R17, desc[UR10][R16.64] ;  /* 0x0000000a10117981 */ /* 0x000ee2000c1e1900 */
[----:B------:R-:W-:Y:S02]  /*0b50*/  IMAD R27, R27, R21, R20 ;  /* 0x000000151b1b7224 */ /* 0x000fe400078e0214 */
[----:B0-----:R-:W-:Y:S01]  /*0b60*/  IMAD R28, R25, 0x4, R22 ;  /* 0x00000004191c7824 */ /* 0x001fe200078e0216 */
[----:B------:R-:W-:Y:S01]  /*0b70*/  ISETP.GE.AND P3, PT, R10, RZ, PT ;  /* 0x000000ff0a00720c */ /* 0x000fe20003f66270 */
[----:B--2---:R0:W-:Y:S04]  /*0b80*/  STS [R22+0x10], R14 ;  /* 0x0000100e16007388 */ /* 0x0041e80000000800 */
[----:B----4-:R1:W-:Y:S01]  /*0b90*/  STS [R28+0x18], R29 ;  /* 0x0000181d1c007388 */ /* 0x0103e20000000800 */
[----:B0-----:R-:W-:-:S05]  /*0ba0*/  IMAD.WIDE R14, R27, 0x4, R12 ;  /* 0x000000041b0e7825 */ /* 0x001fca00078e020c */
[----:B-1----:R0:W2:Y:S02]  /*0bb0*/  LDG.E R29, desc[UR10][R14.64] ;  /* 0x0000000a0e1d7981 */ /* 0x0020a4000c1e1900 */
[----:B0-----:R-:W-:-:S05]  /*0bc0*/  IABS R15, R10 ;  /* 0x0000000a000f7213 */ /* 0x001fca0000000000 */
[----:B------:R-:W-:-:S04]  /*0bd0*/  IMAD.HI.U32 R27, R19, R15, RZ ;  /* 0x0000000f131b7227 */ /* 0x000fc800078e00ff */
[----:B------:R-:W-:-:S04]  /*0be0*/  IMAD.MOV R27, RZ, RZ, -R27 ;  /* 0x000000ffff1b7224 */ /* 0x000fc800078e0a1b */
[----:B------:R-:W-:-:S05]  /*0bf0*/  IMAD R27, R18, R27, R15 ;  /* 0x0000001b121b7224 */ /* 0x000fca00078e020f */
[----:B------:R-:W-:-:S13]  /*0c00*/  ISETP.GT.U32.AND P0, PT, R18, R27, PT ;  /* 0x0000001b1200720c */ /* 0x000fda0003f04070 */
[----:B------:R-:W-:-:S04]  /*0c10*/  @!P0 IADD3 R27, PT, PT, R27, -R18, RZ ;  /* 0x800000121b1b8210 */ /* 0x000fc80007ffe0ff */
[----:B------:R-:W-:-:S13]  /*0c20*/  ISETP.GT.U32.AND P0, PT, R18, R27, PT ;  /* 0x0000001b1200720c */ /* 0x000fda0003f04070 */
[----:B------:R-:W-:-:S04]  /*0c30*/  @!P0 IMAD.IADD R27, R27, 0x1, -R18 ;  /* 0x000000011b1b8824 */ /* 0x000fc800078e0a12 */
[----:B------:R-:W-:-:S05]  /*0c40*/  @!P3 IMAD.MOV R27, RZ, RZ, -R27 ;  /* 0x000000ffff1bb224 */ /* 0x000fca00078e0a1b */
[----:B------:R-:W-:-:S05]  /*0c50*/  SEL R27, R23, R27, !P5 ;  /* 0x0000001b171b7207 */ /* 0x000fca0006800000 */
[----:B------:R-:W-:-:S04]  /*0c60*/  IMAD R15, R27, R21, R26 ;  /* 0x000000151b0f7224 */ /* 0x000fc800078e021a */
[----:B------:R-:W-:-:S06]  /*0c70*/  IMAD.WIDE R14, R15, 0x4, R12 ;  /* 0x000000040f0e7825 */ /* 0x000fcc00078e020c */
[----:B------:R0:W4:Y:S04]  /*0c80*/  LDG.E R14, desc[UR10][R14.64] ;  /* 0x0000000a0e0e7981 */ /* 0x000128000c1e1900 */
[----:B---3--:R1:W-:Y:S02]  /*0c90*/  STS [R28+0x1c], R17 ;  /* 0x00001c111c007388 */ /* 0x0083e40000000800 */
[----:B-1----:R-:W-:-:S04]  /*0ca0*/  IMAD R17, R27, R21, R24 ;  /* 0x000000151b117224 */ /* 0x002fc800078e0218 */
[----:B------:R-:W-:-:S06]  /*0cb0*/  IMAD.WIDE R16, R17, 0x4, R12 ;  /* 0x0000000411107825 */ /* 0x000fcc00078e020c */
[----:B------:R1:W3:Y:S01]  /*0cc0*/  LDG.E R17, desc[UR10][R16.64] ;  /* 0x0000000a10117981 */ /* 0x0002e2000c1e1900 */
[----:B------:R-:W-:-:S05]  /*0cd0*/  IADD3 R22, PT, PT, R22, 0x8, RZ ;  /* 0x0000000816167810 */ /* 0x000fca0007ffe0ff */
[----:B------:R-:W-:Y:S02]  /*0ce0*/  IMAD R25, R25, 0x4, R22 ;  /* 0x0000000419197824 */ /* 0x000fe400078e0216 */
[----:B------:R-:W-:-:S05]  /*0cf0*/  VIADD R22, R11, 0x2 ;  /* 0x000000020b167836 */ /* 0x000fca0000000000 */
[----:B------:R-:W-:Y:S01]  /*0d00*/  ISETP.GE.AND P3, PT, R22, RZ, PT ;  /* 0x000000ff1600720c */ /* 0x000fe20003f66270 */
[----:B------:R-:W-:Y:S01]  /*0d10*/  USHF.L.U32 UR8, UR12, 0x2, URZ ;  /* 0x000000020c087899 */ /* 0x000fe200080006ff */
[----:B--2---:R2:W-:Y:S02]  /*0d20*/  STS [R28+0x20], R29 ;  /* 0x0000201d1c007388 */ /* 0x0045e40000000800 */
[----:B--2---:R-:W-:-:S05]  /*0d30*/  IABS R28, R22 ;  /* 0x00000016001c7213 */ /* 0x004fca0000000000 */
[----:B------:R-:W-:-:S05]  /*0d40*/  IMAD.HI.U32 R22, R19, R28, RZ ;  /* 0x0000001c13167227 */ /* 0x000fca00078e00ff */
[----:B------:R-:W-:-:S05]  /*0d50*/  IADD3 R29, PT, PT, -R22, RZ, RZ ;  /* 0x000000ff161d7210 */ /* 0x000fca0007ffe1ff */
[----:B0-----:R-:W-:-:S05]  /*0d60*/  IMAD R15, R18, R29, R28 ;  /* 0x0000001d120f7224 */ /* 0x001fca00078e021c */
[----:B------:R-:W-:-:S13]  /*0d70*/  ISETP.GT.U32.AND P0, PT, R18, R15, PT ;  /* 0x0000000f1200720c */ /* 0x000fda0003f04070 */
[----:B------:R-:W-:-:S05]  /*0d80*/  @!P0 IMAD.IADD R15, R15, 0x1, -R18 ;  /* 0x000000010f0f8824 */ /* 0x000fca00078e0a12 */
[----:B------:R-:W-:-:S13]  /*0d90*/  ISETP.GT.U32.AND P0, PT, R18, R15, PT ;  /* 0x0000000f1200720c */ /* 0x000fda0003f04070 */
[----:B------:R-:W-:-:S05]  /*0da0*/  @!P0 IMAD.IADD R15, R15, 0x1, -R18 ;  /* 0x000000010f0f8824 */ /* 0x000fca00078e0a12 */
[----:B-1----:R-:W-:Y:S01]  /*0db0*/  MOV R16, R15 ;  /* 0x0000000f00107202 */ /* 0x002fe20000000f00 */
[----:B------:R-:W-:-:S04]  /*0dc0*/  IMAD R15, R27, R21, R20 ;  /* 0x000000151b0f7224 */ /* 0x000fc800078e0214 */
[----:B------:R-:W-:-:S05]  /*0dd0*/  @!P3 IMAD.MOV R16, RZ, RZ, -R16 ;  /* 0x000000ffff10b224 */ /* 0x000fca00078e0a10 */
[----:B------:R-:W-:Y:S01]  /*0de0*/  SEL R27, R23, R16, !P5 ;  /* 0x00000010171b7207 */ /* 0x000fe20006800000 */
[----:B----4-:R0:W-:Y:S04]  /*0df0*/  STS [R25+UR8+0x10], R14 ;  /* 0x0000100e19007988 */ /* 0x0101e80008000808 */
[CC--:B------:R-:W-:Y:S02]  /*0e00*/  IMAD R29, R27.reuse, R21.reuse, R26 ;  /* 0x000000151b1d7224 */ /* 0x0c0fe400078e021a */
[CC--:B------:R-:W-:Y:S02]  /*0e10*/  IMAD R16, R27.reuse, R21.reuse, R24 ;  /* 0x000000151b107224 */ /* 0x0c0fe400078e0218 */
[----:B------:R-:W-:Y:S02]  /*0e20*/  IMAD R27, R27, R21, R20 ;  /* 0x000000151b1b7224 */ /* 0x000fe400078e0214 */
[----:B0-----:R-:W-:-:S05]  /*0e30*/  IMAD.WIDE R14, R15, 0x4, R12 ;  /* 0x000000040f0e7825 */ /* 0x001fca00078e020c */
[----:B------:R0:W2:Y:S02]  /*0e40*/  LDG.E R22, desc[UR10][R14.64] ;  /* 0x0000000a0e167981 */ /* 0x0000a4000c1e1900 */
[----:B0-----:R-:W-:-:S04]  /*0e50*/  IMAD.WIDE R14, R27, 0x4, R12 ;  /* 0x000000041b0e7825 */ /* 0x001fc800078e020c */
[----:B------:R-:W-:Y:S02]  /*0e60*/  VIADD R27, R11, 0x3 ;  /* 0x000000030b1b7836 */ /* 0x000fe40000000000 */
[----:B------:R0:W4:Y:S03]  /*0e70*/  LDG.E R11, desc[UR10][R14.64] ;  /* 0x0000000a0e0b7981 */ /* 0x000126000c1e1900 */
[----:B0-----:R-:W-:-:S05]  /*0e80*/  IABS R14, R27 ;  /* 0x0000001b000e7213 */ /* 0x001fca0000000000 */
[----:B------:R-:W-:-:S05]  /*0e90*/  IMAD.HI.U32 R19, R19, R14, RZ ;  /* 0x0000000e13137227 */ /* 0x000fca00078e00ff */
[----:B------:R-:W-:-:S05]  /*0ea0*/  IADD3 R19, PT, PT, -R19, RZ, RZ ;  /* 0x000000ff13137210 */ /* 0x000fca0007ffe1ff */
[----:B------:R-:W-:-:S05]  /*0eb0*/  IMAD R19, R18, R19, R14 ;  /* 0x0000001312137224 */ /* 0x000fca00078e020e */
[----:B------:R-:W-:Y:S02]  /*0ec0*/  ISETP.GT.U32.AND P0, PT, R18, R19, PT ;  /* 0x000000131200720c */ /* 0x000fe40003f04070 */
[----:B------:R-:W-:-:S11]  /*0ed0*/  ISETP.GE.AND P3, PT, R27, RZ, PT ;  /* 0x000000ff1b00720c */ /* 0x000fd60003f66270 */
[----:B------:R-:W-:-:S05]  /*0ee0*/  @!P0 IMAD.IADD R19, R19, 0x1, -R18 ;  /* 0x0000000113138824 */ /* 0x000fca00078e0a12 */
[----:B------:R-:W-:Y:S01]  /*0ef0*/  ISETP.GT.U32.AND P0, PT, R18, R19, PT ;  /* 0x000000131200720c */ /* 0x000fe20003f04070 */
[----:B---3--:R0:W-:-:S12]  /*0f00*/  STS [R25+UR8+0x14], R17 ;  /* 0x0000141119007988 */ /* 0x0081d80008000808 */
[----:B------:R-:W-:Y:S02]  /*0f10*/  @!P0 IMAD.IADD R19, R19, 0x1, -R18 ;  /* 0x0000000113138824 */ /* 0x000fe400078e0a12 */
[----:B0-----:R-:W-:-:S03]  /*0f20*/  IMAD.WIDE R16, R16, 0x4, R12 ;  /* 0x0000000410107825 */ /* 0x001fc600078e020c */
[----:B------:R-:W-:-:S03]  /*0f30*/  @!P3 IADD3 R19, PT, PT, -R19, RZ, RZ ;  /* 0x000000ff1313b210 */ /* 0x000fc60007ffe1ff */
[----:B------:R0:W3:Y:S01]  /*0f40*/  LDG.E R16, desc[UR10][R16.64] ;  /* 0x0000000a10107981 */ /* 0x0000e2000c1e1900 */
[----:B------:R-:W-:-:S05]  /*0f50*/  SEL R19, R23, R19, !P5 ;  /* 0x0000001317137207 */ /* 0x000fca0006800000 */
[CC--:B------:R-:W-:Y:S02]  /*0f60*/  IMAD R15, R19.reuse, R21.reuse, R26 ;  /* 0x00000015130f7224 */ /* 0x0c0fe400078e021a */
[CC--:B0-----:R-:W-:Y:S02]  /*0f70*/  IMAD R17, R19.reuse, R21.reuse, R24 ;  /* 0x0000001513117224 */ /* 0x0c1fe400078e0218 */
[----:B------:R-:W-:Y:S02]  /*0f80*/  IMAD R21, R19, R21, R20 ;  /* 0x0000001513157224 */ /* 0x000fe400078e0214 */
[----:B------:R-:W-:-:S04]  /*0f90*/  IMAD.WIDE R18, R15, 0x4, R12 ;  /* 0x000000040f127825 */ /* 0x000fc800078e020c */
[--C-:B------:R-:W-:Y:S02]  /*0fa0*/  IMAD.WIDE R28, R29, 0x4, R12.reuse ;  /* 0x000000041d1c7825 */ /* 0x100fe400078e020c */
[----:B------:R-:W5:Y:S02]  /*0fb0*/  LDG.E R18, desc[UR10][R18.64] ;  /* 0x0000000a12127981 */ /* 0x000f64000c1e1900 */
[--C-:B------:R-:W-:Y:S02]  /*0fc0*/  IMAD.WIDE R14, R17, 0x4, R12.reuse ;  /* 0x00000004110e7825 */ /* 0x100fe400078e020c */
[----:B------:R-:W5:Y:S02]  /*0fd0*/  LDG.E R28, desc[UR10][R28.64] ;  /* 0x0000000a1c1c7981 */ /* 0x000f64000c1e1900 */
[----:B------:R-:W-:Y:S02]  /*0fe0*/  IMAD.WIDE R12, R21, 0x4, R12 ;  /* 0x00000004150c7825 */ /* 0x000fe400078e020c */
[----:B------:R-:W5:Y:S04]  /*0ff0*/  LDG.E R14, desc[UR10][R14.64] ;  /* 0x0000000a0e0e7981 */ /* 0x000f68000c1e1900 */
[----:B------:R-:W5:Y:S01]  /*1000*/  LDG.E R12, desc[UR10][R12.64] ;  /* 0x0000000a0c0c7981 */ /* 0x000f62000c1e1900 */
[----:B------:R-:W-:-:S04]  /*1010*/  VIADD R17, R25, UR8 ;  /* 0x0000000819117c36 */ /* 0x000fc80008000000 */
[----:B------:R-:W-:Y:S01]  /*1020*/  VIADD R21, R17, UR8 ;  /* 0x0000000811157c36 */ /* 0x000fe20008000000 */
[----:B--2---:R0:W-:Y:S04]  /*1030*/  STS [R25+UR8+0x18], R22 ;  /* 0x0000181619007988 */ /* 0x0041e80008000808 */
[----:B----4-:R0:W-:Y:S04]  /*1040*/  STS [R17+UR8+0x18], R11 ;  /* 0x0000180b11007988 */ /* 0x0101e80008000808 */
[----:B---3--:R0:W-:Y:S04]  /*1050*/  STS [R17+UR8+0x14], R16 ;  /* 0x0000141011007988 */ /* 0x0081e80008000808 */
[----:B-----5:R0:W-:Y:S04]  /*1060*/  STS [R17+UR8+0x10], R28 ;  /* 0x0000101c11007988 */ /* 0x0201e80008000808 */
[----:B------:R0:W-:Y:S04]  /*1070*/  STS [R21+UR8+0x10], R18 ;  /* 0x0000101215007988 */ /* 0x0001e80008000808 */
[----:B------:R0:W-:Y:S04]  /*1080*/  STS [R21+UR8+0x14], R14 ;  /* 0x0000140e15007988 */ /* 0x0001e80008000808 */
[----:B------:R0:W-:Y:S01]  /*1090*/  STS [R21+UR8+0x18], R12 ;  /* 0x0000180c15007988 */ /* 0x0001e20008000808 */
[----:B------:R-:W-:Y:S05]  /*10a0*/  BRA `(.L_x_3) ;  /* 0x0000001400c07947 */ /* 0x000fea0003800000 */
.L_x_6:
[----:B------:R-:W-:-:S13]  /*10b0*/  LOP3.LUT P0, RZ, R13, R2, RZ, 0xfc, !PT ;  /* 0x000000020dff7212 */ /* 0x000fda000780fcff */
[----:B------:R-:W-:Y:S05]  /*10c0*/  @P0 BRA `(.L_x_7) ;  /* 0x0000000c00e00947 */ /* 0x000fea0003800000 */
[-C--:B------:R-:W-:Y:S01]  /*10d0*/  IABS R11, R21.reuse ;  /* 0x00000015000b7213 */ /* 0x080fe20000000000 */
[----:B------:R-:W0:Y:S01]  /*10e0*/  LDC R14, c[0x0][0x394] ;  /* 0x0000e500ff0e7b82 */ /* 0x000e220000000800 */
[----:B------:R-:W-:Y:S01]  /*10f0*/  IMAD R18, R9, UR13, R2 ;  /* 0x0000000d09127c24 */ /* 0x000fe2000f8e0202 */
[-C--:B------:R-:W-:Y:S01]  /*1100*/  IABS R27, R21.reuse ;  /* 0x00000015001b7213 */ /* 0x080fe20000000000 */
[----:B------:R-:W1:Y:S01]  /*1110*/  I2F.RP R16, R11 ;  /* 0x0000000b00107306 */ /* 0x000e620000209400 */
[----:B------:R-:W-:-:S07]  /*1120*/  LOP3.LUT R23, RZ, R21, RZ, 0x33, !PT ;  /* 0x00000015ff177212 */ /* 0x000fce00078e33ff */
[----:B-1----:R-:W1:Y:S01]  /*1130*/  MUFU.RCP R16, R16 ;  /* 0x0000001000107308 */ /* 0x002e620000001000 */
[----:B0-----:R-:W-:-:S05]  /*1140*/  VIADD R15, R14, 0xfffffffe ;  /* 0xfffffffe0e0f7836 */ /* 0x001fca0000000000 */
[C---:B------:R-:W-:Y:S01]  /*1150*/  IADD3 R14, PT, PT, R15.reuse, UR5, RZ ;  /* 0x000000050f0e7c10 */ /* 0x040fe2000fffe0ff */
[----:B------:R-:W-:-:S03]  /*1160*/  IMAD.IADD R15, R15, 0x1, R18 ;  /* 0x000000010f0f7824 */ /* 0x000fc600078e0212 */
[----:B------:R-:W-:Y:S02]  /*1170*/  ISETP.GE.AND P5, PT, R14, RZ, PT ;  /* 0x000000ff0e00720c */ /* 0x000fe40003fa6270 */
[----:B-1----:R-:W-:Y:S02]  /*1180*/  IADD3 R12, PT, PT, R16, 0xffffffe, RZ ;  /* 0x0ffffffe100c7810 */ /* 0x002fe40007ffe0ff */
[----:B------:R-:W-:Y:S02]  /*1190*/  IABS R16, R15 ;  /* 0x0000000f00107213 */ /* 0x000fe40000000000 */
[----:B------:R0:W1:Y:S02]  /*11a0*/  F2I.FTZ.U32.TRUNC.NTZ R13, R12 ;  /* 0x0000000c000d7305 */ /* 0x000064000021f000 */
[----:B0-----:R-:W-:Y:S02]  /*11b0*/  HFMA2 R12, -RZ, RZ, 0, 0 ;  /* 0x00000000ff0c7431 */ /* 0x001fe400000001ff */
[----:B-1----:R-:W-:-:S04]  /*11c0*/  IMAD.MOV R20, RZ, RZ, -R13 ;  /* 0x000000ffff147224 */ /* 0x002fc800078e0a0d */
[----:B------:R-:W-:Y:S01]  /*11d0*/  IMAD R17, R20, R11, RZ ;  /* 0x0000000b14117224 */ /* 0x000fe200078e02ff */
[----:B------:R-:W-:-:S03]  /*11e0*/  IABS R20, R14 ;  /* 0x0000000e00147213 */ /* 0x000fc60000000000 */
[----:B------:R-:W-:-:S06]  /*11f0*/  IMAD.HI.U32 R13, R13, R17, R12 ;  /* 0x000000110d0d7227 */ /* 0x000fcc00078e000c */
[----:B------:R-:W-:-:S04]  /*1200*/  IMAD.HI.U32 R17, R13, R20, RZ ;  /* 0x000000140d117227 */ /* 0x000fc800078e00ff */
[----:B------:R-:W-:-:S04]  /*1210*/  IMAD.HI.U32 R12, R13, R16, RZ ;  /* 0x000000100d0c7227 */ /* 0x000fc800078e00ff */
[----:B------:R-:W-:Y:S01]  /*1220*/  IMAD.MOV R17, RZ, RZ, -R17 ;  /* 0x000000ffff117224 */ /* 0x000fe200078e0a11 */
[----:B------:R-:W-:-:S03]  /*1230*/  IADD3 R12, PT, PT, -R12, RZ, RZ ;  /* 0x000000ff0c0c7210 */ /* 0x000fc60007ffe1ff */
[----:B------:R-:W-:Y:S02]  /*1240*/  IMAD R20, R11, R17, R20 ;  /* 0x000000110b147224 */ /* 0x000fe400078e0214 */
[----:B------:R-:W-:Y:S01]  /*1250*/  IMAD R12, R27, R12, R16 ;  /* 0x0000000c1b0c7224 */ /* 0x000fe200078e0210 */
[----:B------:R-:W-:Y:S02]  /*1260*/  LOP3.LUT R16, RZ, R21, RZ, 0x33, !PT ;  /* 0x00000015ff107212 */ /* 0x000fe400078e33ff */
[----:B------:R-:W-:Y:S02]  /*1270*/  ISETP.GT.U32.AND P3, PT, R11, R20, PT ;  /* 0x000000140b00720c */ /* 0x000fe40003f64070 */
[----:B------:R-:W-:-:S11]  /*1280*/  ISETP.GT.U32.AND P0, PT, R27, R12, PT ;  /* 0x0000000c1b00720c */ /* 0x000fd60003f04070 */
[----:B------:R-:W-:Y:S01]  /*1290*/  @!P3 IMAD.IADD R20, R20, 0x1, -R11 ;  /* 0x000000011414b824 */ /* 0x000fe200078e0a0b */
[----:B------:R-:W-:Y:S02]  /*12a0*/  ISETP.GE.AND P3, PT, R15, RZ, PT ;  /* 0x000000ff0f00720c */ /* 0x000fe40003f66270 */
[----:B------:R-:W-:Y:S01]  /*12b0*/  @!P0 IADD3 R12, PT, PT, R12, -R27, RZ ;  /* 0x8000001b0c0c8210 */ /* 0x000fe20007ffe0ff */
[----:B------:R-:W0:Y:S01]  /*12c0*/  LDC.64 R14, c[0x0][0x380] ;  /* 0x0000e000ff0e7b82 */ /* 0x000e220000000a00 */
[----:B------:R-:W-:Y:S02]  /*12d0*/  ISETP.GT.U32.AND P4, PT, R11, R20, PT ;  /* 0x000000140b00720c */ /* 0x000fe40003f84070 */
[----:B------:R-:W-:-:S11]  /*12e0*/  ISETP.GT.U32.AND P0, PT, R27, R12, PT ;  /* 0x0000000c1b00720c */ /* 0x000fd60003f04070 */
[----:B------:R-:W-:Y:S02]  /*12f0*/  @!P4 IMAD.IADD R20, R20, 0x1, -R11 ;  /* 0x000000011414c824 */ /* 0x000fe400078e0a0b */
[----:B------:R-:W-:Y:S02]  /*1300*/  @!P0 IADD3 R12, PT, PT, R12, -R27, RZ ;  /* 0x8000001b0c0c8210 */ /* 0x000fe40007ffe0ff */
[----:B------:R-:W-:Y:S01]  /*1310*/  IMAD.MOV.U32 R11, RZ, RZ, R20 ;  /* 0x000000ffff0b7224 */ /* 0x000fe200078e0014 */
[----:B------:R-:W-:Y:S02]  /*1320*/  ISETP.NE.AND P0, PT, R21, RZ, PT ;  /* 0x000000ff1500720c */ /* 0x000fe40003f05270 */
[----:B------:R-:W-:Y:S02]  /*1330*/  @!P3 IMAD.MOV R12, RZ, RZ, -R12 ;  /* 0x000000ffff0cb224 */ /* 0x000fe400078e0a0c */
[----:B------:R-:W-:Y:S02]  /*1340*/  @!P5 IADD3 R11, PT, PT, -R11, RZ, RZ ;  /* 0x000000ff0b0bd210 */ /* 0x000fe40007ffe1ff */
[----:B------:R-:W-:-:S02]  /*1350*/  IADD3 R19, PT, PT, R4, R18, RZ ;  /* 0x0000001204137210 */ /* 0x000fc40007ffe0ff */
[----:B------:R-:W-:Y:S02]  /*1360*/  SEL R11, R16, R11, !P0 ;  /* 0x0000000b100b7207 */ /* 0x000fe40004000000 */
[----:B------:R-:W-:Y:S02]  /*1370*/  SEL R20, R23, R12, !P0 ;  /* 0x0000000c17147207 */ /* 0x000fe40004000000 */
[----:B------:R-:W-:-:S03]  /*1380*/  IABS R22, R19 ;  /* 0x0000001300167213 */ /* 0x000fc60000000000 */
[----:B------:R-:W-:Y:S02]  /*1390*/  IMAD R17, R11, R21, R20 ;  /* 0x000000150b117224 */ /* 0x000fe400078e0214 */
[----:B------:R-:W-:-:S04]  /*13a0*/  IMAD.HI.U32 R12, R13, R22, RZ ;  /* 0x000000160d0c7227 */ /* 0x000fc800078e00ff */
[----:B0-----:R-:W-:Y:S01]  /*13b0*/  IMAD.WIDE R16, R17, 0x4, R14 ;  /* 0x0000000411107825 */ /* 0x001fe200078e020e */
[----:B------:R-:W-:-:S03]  /*13c0*/  IADD3 R12, PT, PT, -R12, RZ, RZ ;  /* 0x000000ff0c0c7210 */ /* 0x000fc60007ffe1ff */
[----:B------:R-:W-:Y:S01]  /*13d0*/  IMAD.IADD R18, R18, 0x1, R21 ;  /* 0x0000000112127824 */ /* 0x000fe200078e0215 */
[----:B------:R0:W2:Y:S01]  /*13e0*/  LDG.E R25, desc[UR10][R16.64] ;  /* 0x0000000a10197981 */ /* 0x0000a2000c1e1900 */
[----:B------:R-:W-:Y:S01]  /*13f0*/  IMAD R22, R27, R12, R22 ;  /* 0x0000000c1b167224 */ /* 0x000fe200078e0216 */
[----:B------:R-:W-:Y:S02]  /*1400*/  ISETP.GE.AND P6, PT, R19, RZ, PT ;  /* 0x000000ff1300720c */ /* 0x000fe40003fc6270 */
[----:B------:R-:W-:Y:S02]  /*1410*/  IABS R24, R18 ;  /* 0x0000001200187213 */ /* 0x000fe40000000000 */
[----:B------:R-:W-:-:S03]  /*1420*/  ISETP.GT.U32.AND P3, PT, R27, R22, PT ;  /* 0x000000161b00720c */ /* 0x000fc60003f64070 */
[----:B------:R-:W-:-:S04]  /*1430*/  IMAD.HI.U32 R12, R13, R24, RZ ;  /* 0x000000180d0c7227 */ /* 0x000fc800078e00ff */
[----:B------:R-:W-:Y:S02]  /*1440*/  IMAD.MOV R12, RZ, RZ, -R12 ;  /* 0x000000ffff0c7224 */ /* 0x000fe400078e0a0c */
[----:B0-----:R-:W-:Y:S02]  /*1450*/  VIADD R16, R18, 0x1 ;  /* 0x0000000112107836 */ /* 0x001fe40000000000 */
[C---:B------:R-:W-:Y:S02]  /*1460*/  IMAD R12, R27.reuse, R12, R24 ;  /* 0x0000000c1b0c7224 */ /* 0x040fe400078e0218 */
[----:B------:R-:W-:Y:S02]  /*1470*/  @!P3 IADD3 R22, PT, PT, R22, -R27, RZ ;  /* 0x8000001b1616b210 */ /* 0x000fe40007ffe0ff */
[----:B------:R-:W-:Y:S02]  /*1480*/  IABS R24, R16 ;  /* 0x0000001000187213 */ /* 0x000fe40000000000 */
[----:B------:R-:W-:-:S02]  /*1490*/  ISETP.GT.U32.AND P4, PT, R27, R12, PT ;  /* 0x0000000c1b00720c */ /* 0x000fc40003f84070 */
[----:B------:R-:W-:-:S11]  /*14a0*/  ISETP.GT.U32.AND P3, PT, R27, R22, PT ;  /* 0x000000161b00720c */ /* 0x000fd60003f64070 */
[----:B------:R-:W-:Y:S02]  /*14b0*/  @!P4 IADD3 R12, PT, PT, R12, -R27, RZ ;  /* 0x8000001b0c0cc210 */ /* 0x000fe40007ffe0ff */
[----:B------:R-:W-:Y:S01]  /*14c0*/  @!P3 IMAD.IADD R22, R22, 0x1, -R27 ;  /* 0x000000011616b824 */ /* 0x000fe200078e0a1b */
[----:B------:R-:W-:Y:S01]  /*14d0*/  ISETP.GE.AND P3, PT, R16, RZ, PT ;  /* 0x000000ff1000720c */ /* 0x000fe20003f66270 */
[----:B------:R-:W-:Y:S01]  /*14e0*/  IMAD.HI.U32 R16, R13, R24, RZ ;  /* 0x000000180d107227 */ /* 0x000fe200078e00ff */
[----:B------:R-:W-:Y:S02]  /*14f0*/  ISETP.GT.U32.AND P5, PT, R27, R12, PT ;  /* 0x0000000c1b00720c */ /* 0x000fe40003fa4070 */
[----:B------:R-:W-:Y:S01]  /*1500*/  ISETP.GE.AND P4, PT, R18, RZ, PT ;  /* 0x000000ff1200720c */ /* 0x000fe20003f86270 */
[----:B------:R-:W-:Y:S01]  /*1510*/  @!P6 IMAD.MOV R22, RZ, RZ, -R22 ;  /* 0x000000ffff16e224 */ /* 0x000fe200078e0a16 */
[----:B------:R-:W-:Y:S02]  /*1520*/  IADD3 R16, PT, PT, -R16, RZ, RZ ;  /* 0x000000ff10107210 */ /* 0x000fe40007ffe1ff */
[----:B------:R-:W-:-:S02]  /*1530*/  IADD3 R18, PT, PT, R18, 0x2, RZ ;  /* 0x0000000212127810 */ /* 0x000fc40007ffe0ff */
[----:B------:R-:W-:Y:S01]  /*1540*/  SEL R28, R23, R22, !P0 ;  /* 0x00000016171c7207 */ /* 0x000fe20004000000 */
[----:B------:R-:W-:Y:S01]  /*1550*/  IMAD R24, R27, R16, R24 ;  /* 0x000000101b187224 */ /* 0x000fe200078e0218 */
[----:B------:R-:W-:Y:S02]  /*1560*/  ISETP.GE.AND P6, PT, R18, RZ, PT ;  /* 0x000000ff1200720c */ /* 0x000fe40003fc6270 */
[----:B------:R-:W-:Y:S01]  /*1570*/  IABS R18, R18 ;  /* 0x0000001200127213 */ /* 0x000fe20000000000 */
[----:B------:R-:W-:Y:S01]  /*1580*/  IMAD R19, R11, R21, R28 ;  /* 0x000000150b137224 */ /* 0x000fe200078e021c */
[----:B------:R-:W-:-:S03]  /*1590*/  @!P5 IADD3 R12, PT, PT, R12, -R27, RZ ;  /* 0x8000001b0c0cd210 */ /* 0x000fc60007ffe0ff */
[----:B------:R-:W-:Y:S02]  /*15a0*/  IMAD.MOV.U32 R22, RZ, RZ, R18 ;  /* 0x000000ffff167224 */ /* 0x000fe400078e0012 */
[----:B------:R-:W-:Y:S01]  /*15b0*/  @!P4 IMAD.MOV R12, RZ, RZ, -R12 ;  /* 0x000000ffff0cc224 */ /* 0x000fe200078e0a0c */
[----:B------:R-:W-:Y:S01]  /*15c0*/  ISETP.GT.U32.AND P4, PT, R27, R24, PT ;  /* 0x000000181b00720c */ /* 0x000fe20003f84070 */
[----:B------:R-:W-:-:S03]  /*15d0*/  IMAD.HI.U32 R16, R13, R22, RZ ;  /* 0x000000160d107227 */ /* 0x000fc600078e00ff */
[----:B------:R-:W-:Y:S01]  /*15e0*/  SEL R26, R23, R12, !P0 ;  /* 0x0000000c171a7207 */ /* 0x000fe20004000000 */
[----:B------:R-:W-:Y:S01]  /*15f0*/  IMAD.WIDE R18, R19, 0x4, R14 ;  /* 0x0000000413127825 */ /* 0x000fe200078e020e */
[----:B------:R-:W-:-:S07]  /*1600*/  IADD3 R16, PT, PT, -R16, RZ, RZ ;  /* 0x000000ff10107210 */ /* 0x000fce0007ffe1ff */
[----:B------:R-:W-:Y:S01]  /*1610*/  @!P4 IMAD.IADD R24, R24, 0x1, -R27 ;  /* 0x000000011818c824 */ /* 0x000fe200078e0a1b */
[----:B------:R0:W3:Y:S01]  /*1620*/  LDG.E R29, desc[UR10][R18.64] ;  /* 0x0000000a121d7981 */ /* 0x0000e2000c1e1900 */
[----:B------:R-:W-:Y:S02]  /*1630*/  IMAD R17, R11, R21, R26 ;  /* 0x000000150b117224 */ /* 0x000fe400078e021a */
[C---:B------:R-:W-:Y:S01]  /*1640*/  IMAD R22, R27.reuse, R16, R22 ;  /* 0x000000101b167224 */ /* 0x040fe200078e0216 */
[----:B------:R-:W-:Y:S01]  /*1650*/  ISETP.GT.U32.AND P4, PT, R27, R24, PT ;  /* 0x000000181b00720c */ /* 0x000fe20003f84070 */
[----:B------:R-:W-:-:S05]  /*1660*/  IMAD.WIDE R16, R17, 0x4, R14 ;  /* 0x0000000411107825 */ /* 0x000fca00078e020e */
[----:B------:R1:W4:Y:S07]  /*1670*/  LDG.E R12, desc[UR10][R16.64] ;  /* 0x0000000a100c7981 */ /* 0x00032e000c1e1900 */
[----:B------:R-:W-:-:S05]  /*1680*/  @!P4 IADD3 R24, PT, PT, R24, -R27, RZ ;  /* 0x8000001b1818c210 */ /* 0x000fca0007ffe0ff */
[----:B------:R-:W-:Y:S01]  /*1690*/  @!P3 IMAD.MOV R24, RZ, RZ, -R24 ;  /* 0x000000ffff18b224 */ /* 0x000fe200078e0a18 */
[----:B------:R-:W-:-:S04]  /*16a0*/  ISETP.GT.U32.AND P3, PT, R27, R22, PT ;  /* 0x000000161b00720c */ /* 0x000fc80003f64070 */
[----:B------:R-:W-:-:S05]  /*16b0*/  SEL R24, R23, R24, !P0 ;  /* 0x0000001817187207 */ /* 0x000fca0004000000 */
[----:B0-----:R-:W-:-:S04]  /*16c0*/  IMAD R19, R11, R21, R24 ;  /* 0x000000150b137224 */ /* 0x001fc800078e0218 */
[----:B------:R-:W-:Y:S01]  /*16d0*/  @!P3 IADD3 R22, PT, PT, R22, -R27, RZ ;  /* 0x8000001b1616b210 */ /* 0x000fe20007ffe0ff */
[----:B------:R-:W-:-:S03]  /*16e0*/  IMAD.WIDE R18, R19, 0x4, R14 ;  /* 0x0000000413127825 */ /* 0x000fc600078e020e */
[----:B------:R-:W-:-:S03]  /*16f0*/  ISETP.GT.U32.AND P3, PT, R27, R22, PT ;  /* 0x000000161b00720c */ /* 0x000fc60003f64070 */
[----:B------:R-:W5:Y:S10]  /*1700*/  LDG.E R19, desc[UR10][R18.64] ;  /* 0x0000000a12137981 */ /* 0x000f74000c1e1900 */
[----:B------:R-:W-:-:S05]  /*1710*/  @!P3 IMAD.IADD R22, R22, 0x1, -R27 ;  /* 0x000000011616b824 */ /* 0x000fca00078e0a1b */
[----:B------:R-:W-:-:S04]  /*1720*/  @!P6 IADD3 R22, PT, PT, -R22, RZ, RZ ;  /* 0x000000ff1616e210 */ /* 0x000fc80007ffe1ff */
[----:B------:R-:W-:-:S05]  /*1730*/  SEL R22, R23, R22, !P0 ;  /* 0x0000001617167207 */ /* 0x000fca0004000000 */
[----:B-1----:R-:W-:-:S04]  /*1740*/  IMAD R17, R11, R21, R22 ;  /* 0x000000150b117224 */ /* 0x002fc800078e0216 */
[----:B------:R-:W-:-:S05]  /*1750*/  IMAD.WIDE R16, R17, 0x4, R14 ;  /* 0x0000000411107825 */ /* 0x000fca00078e020e */
[----:B------:R0:W5:Y:S04]  /*1760*/  LDG.E R18, desc[UR10][R16.64] ;  /* 0x0000000a10127981 */ /* 0x000168000c1e1900 */
[----:B--2---:R1:W-:Y:S02]  /*1770*/  STS [R8], R25 ;  /* 0x0000001908007388 */ /* 0x0043e40000000800 */
[----:B-1----:R-:W-:-:S05]  /*1780*/  VIADD R25, R4, UR5 ;  /* 0x0000000504197c36 */ /* 0x002fca0008000000 */
[----:B------:R-:W-:-:S05]  /*1790*/  IABS R11, R25 ;  /* 0x00000019000b7213 */ /* 0x000fca0000000000 */
[----:B0-----:R-:W-:-:S05]  /*17a0*/  IMAD.HI.U32 R16, R13, R11, RZ ;  /* 0x0000000b0d107227 */ /* 0x001fca00078e00ff */
[----:B------:R-:W-:-:S05]  /*17b0*/  IADD3 R16, PT, PT, -R16, RZ, RZ ;  /* 0x000000ff10107210 */ /* 0x000fca0007ffe1ff */
[----:B------:R-:W-:-:S05]  /*17c0*/  IMAD R11, R27, R16, R11 ;  /* 0x000000101b0b7224 */ /* 0x000fca00078e020b */
[----:B------:R-:W-:-:S13]  /*17d0*/  ISETP.GT.U32.AND P3, PT, R27, R11, PT ;  /* 0x0000000b1b00720c */ /* 0x000fda0003f64070 */
[----:B------:R-:W-:-:S05]  /*17e0*/  @!P3 IMAD.IADD R11, R11, 0x1, -R27 ;  /* 0x000000010b0bb824 */ /* 0x000fca00078e0a1b */
[----:B------:R-:W-:Y:S02]  /*17f0*/  ISETP.GT.U32.AND P3, PT, R27, R11, PT ;  /* 0x0000000b1b00720c */ /* 0x000fe40003f64070 */
[----:B------:R-:W-:-:S11]  /*1800*/  ISETP.GE.AND P4, PT, R25, RZ, PT ;  /* 0x000000ff1900720c */ /* 0x000fd60003f86270 */
[----:B------:R-:W-:-:S05]  /*1810*/  @!P3 IADD3 R11, PT, PT, R11, -R27, RZ ;  /* 0x8000001b0b0bb210 */ /* 0x000fca0007ffe0ff */
[----:B------:R-:W-:-:S05]  /*1820*/  IMAD.MOV.U32 R16, RZ, RZ, R11 ;  /* 0x000000ffff107224 */ /* 0x000fca00078e000b */
[----:B------:R-:W-:-:S04]  /*1830*/  @!P4 IADD3 R16, PT, PT, -R16, RZ, RZ ;  /* 0x000000ff1010c210 */ /* 0x000fc80007ffe1ff */
[----:B------:R-:W-:-:S05]  /*1840*/  SEL R11, R23, R16, !P0 ;  /* 0x00000010170b7207 */ /* 0x000fca0004000000 */
[-C--:B------:R-:W-:Y:S01]  /*1850*/  IMAD R17, R11, R21.reuse, R20 ;  /* 0x000000150b117224 */ /* 0x080fe200078e0214 */
[----:B---3--:R0:W-:Y:S03]  /*1860*/  STS [R8+0x4], R29 ;  /* 0x0000041d08007388 */ /* 0x0081e60000000800 */
[----:B------:R-:W-:Y:S01]  /*1870*/  IMAD.WIDE R16, R17, 0x4, R14 ;  /* 0x0000000411107825 */ /* 0x000fe200078e020e */
[----:B----4-:R1:W-:Y:S03]  /*1880*/  STS [R8+0x8], R12 ;  /* 0x0000080c08007388 */ /* 0x0103e60000000800 */
[----:B0-----:R-:W-:Y:S01]  /*1890*/  IMAD R29, R11, R21, R28 ;  /* 0x000000150b1d7224 */ /* 0x001fe200078e021c */
[----:B-1----:R0:W2:Y:S03]  /*18a0*/  LDG.E R12, desc[UR10][R16.64] ;  /* 0x0000000a100c7981 */ /* 0x0020a6000c1e1900 */
[----:B0-----:R-:W-:-:S05]  /*18b0*/  IMAD.WIDE R16, R29, 0x4, R14 ;  /* 0x000000041d107825 */ /* 0x001fca00078e020e */
[----:B------:R0:W3:Y:S04]  /*18c0*/  LDG.E R29, desc[UR10][R16.64] ;  /* 0x0000000a101d7981 */ /* 0x0000e8000c1e1900 */
[----:B-----5:R1:W-:Y:S02]  /*18d0*/  STS [R8+0xc], R19 ;  /* 0x00000c1308007388 */ /* 0x0203e40000000800 */
[----:B-1----:R-:W-:Y:S02]  /*18e0*/  IMAD R19, R11, R21, R26 ;  /* 0x000000150b137224 */ /* 0x002fe400078e021a */
[----:B------:R1:W-:Y:S02]  /*18f0*/  STS [R8+0x10], R18 ;  /* 0x0000101208007388 */ /* 0x0003e40000000800 */
[----:B-1----:R-:W-:-:S06]  /*1900*/  IMAD.WIDE R18, R19, 0x4, R14 ;  /* 0x0000000413127825 */ /* 0x002fcc00078e020e */
[----:B------:R-:W4:Y:S01]  /*1910*/  LDG.E R19, desc[UR10][R18.64] ;  /* 0x0000000a12137981 */ /* 0x000f22000c1e1900 */
[----:B------:R-:W-:Y:S01]  /*1920*/  USHF.L.U32 UR15, UR12, 0x2, URZ ;  /* 0x000000020c0f7899 */ /* 0x000fe200080006ff */
[----:B0-----:R-:W-:-:S04]  /*1930*/  IMAD R17, R11, R21, R24 ;  /* 0x000000150b117224 */ /* 0x001fc800078e0218 */
[----:B------:R-:W-:Y:S01]  /*1940*/  IMAD.WIDE R16, R17, 0x4, R14 ;  /* 0x0000000411107825 */ /* 0x000fe200078e020e */
[----:B------:R-:W-:-:S03]  /*1950*/  ISETP.GE.AND P4, PT, R10, RZ, PT ;  /* 0x000000ff0a00720c */ /* 0x000fc60003f86270 */
[----:B--2---:R-:W-:Y:S04]  /*1960*/  STS [R8+UR15], R12 ;  /* 0x0000000c08007988 */ /* 0x004fe8000800080f */
[----:B---3--:R0:W-:Y:S04]  /*1970*/  STS [R8+UR15+0x4], R29 ;  /* 0x0000041d08007988 */ /* 0x0081e8000800080f */
[----:B0-----:R0:W2:Y:S02]  /*1980*/  LDG.E R29, desc[UR10][R16.64] ;  /* 0x0000000a101d7981 */ /* 0x0010a4000c1e1900 */
[----:B0-----:R-:W-:-:S05]  /*1990*/  IABS R16, R10 ;  /* 0x0000000a00107213 */ /* 0x001fca0000000000 */
[----:B------:R-:W-:-:S04]  /*19a0*/  IMAD.HI.U32 R12, R13, R16, RZ ;  /* 0x000000100d0c7227 */ /* 0x000fc800078e00ff */
[----:B------:R-:W-:-:S04]  /*19b0*/  IMAD.MOV R12, RZ, RZ, -R12 ;  /* 0x000000ffff0c7224 */ /* 0x000fc800078e0a0c */
[----:B------:R-:W-:-:S05]  /*19c0*/  IMAD R12, R27, R12, R16 ;  /* 0x0000000c1b0c7224 */ /* 0x000fca00078e0210 */
[----:B------:R-:W-:-:S13]  /*19d0*/  ISETP.GT.U32.AND P3, PT, R27, R12, PT ;  /* 0x0000000c1b00720c */ /* 0x000fda0003f64070 */
[----:B------:R-:W-:-:S04]  /*19e0*/  @!P3 IADD3 R12, PT, PT, R12, -R27, RZ ;  /* 0x8000001b0c0cb210 */ /* 0x000fc80007ffe0ff */
[----:B------:R-:W-:Y:S01]  /*19f0*/  ISETP.GT.U32.AND P3, PT, R27, R12, PT ;  /* 0x0000000c1b00720c */ /* 0x000fe20003f64070 */
[----:B------:R-:W-:-:S12]  /*1a00*/  IMAD R17, R11, R21, R22 ;  /* 0x000000150b117224 */ /* 0x000fd800078e0216 */
[----:B------:R-:W-:-:S05]  /*1a10*/  @!P3 IMAD.IADD R12, R12, 0x1, -R27 ;  /* 0x000000010c0cb824 */ /* 0x000fca00078e0a1b */
[----:B------:R-:W-:-:S04]  /*1a20*/  @!P4 IADD3 R12, PT, PT, -R12, RZ, RZ ;  /* 0x000000ff0c0cc210 */ /* 0x000fc80007ffe1ff */
[----:B------:R-:W-:Y:S01]  /*1a30*/  SEL R11, R23, R12, !P0 ;  /* 0x0000000c170b7207 */ /* 0x000fe20004000000 */
[----:B----4-:R0:W-:Y:S01]  /*1a40*/  STS [R8+UR15+0x8], R19 ;  /* 0x0000081308007988 */ /* 0x0101e2000800080f */
[----:B------:R-:W-:-:S06]  /*1a50*/  IMAD.WIDE R16, R17, 0x4, R14 ;  /* 0x0000000411107825 */ /* 0x000fcc00078e020e */
[----:B------:R-:W3:Y:S01]  /*1a60*/  LDG.E R17, desc[UR10][R16.64] ;  /* 0x0000000a10117981 */ /* 0x000ee2000c1e1900 */
[----:B0-----:R-:W-:-:S04]  /*1a70*/  IMAD R19, R11, R21, R20 ;  /* 0x000000150b137224 */ /* 0x001fc800078e0214 */
[----:B------:R-:W-:-:S06]  /*1a80*/  IMAD.WIDE R18, R19, 0x4, R14 ;  /* 0x0000000413127825 */ /* 0x000fcc00078e020e */
[----:B------:R0:W4:Y:S01]  /*1a90*/  LDG.E R19, desc[UR10][R18.64] ;  /* 0x0000000a12137981 */ /* 0x000122000c1e1900 */
[----:B------:R-:W1:Y:S01]  /*1aa0*/  S2UR UR9, SR_CgaCtaId ;  /* 0x00000000000979c3 */ /* 0x000e620000008800 */
[----:B------:R-:W-:Y:S01]  /*1ab0*/  IMAD.U32 R12, RZ, RZ, UR12 ;  /* 0x0000000cff0c7e24 */ /* 0x000fe2000f8e00ff */
[----:B------:R-:W-:-:S04]  /*1ac0*/  UMOV UR8, 0x400 ;  /* 0x0000040000087882 */ /* 0x000fc80000000000 */
[----:B------:R-:W-:Y:S01]  /*1ad0*/  LEA R12, R12, R2, 0x1 ;  /* 0x000000020c0c7211 */ /* 0x000fe200078e08ff */
[----:B0-----:R-:W-:Y:S01]  /*1ae0*/  IMAD R18, R11, R21, R26 ;  /* 0x000000150b127224 */ /* 0x001fe200078e021a */
[----:B-1----:R-:W-:-:S06]  /*1af0*/  ULEA UR8, UR9, UR8, 0x18 ;  /* 0x0000000809087291 */ /* 0x002fcc000f8ec0ff */
[----:B------:R-:W-:Y:S01]  /*1b00*/  LEA R12, R12, UR8, 0x2 ;  /* 0x000000080c0c7c11 */ /* 0x000fe2000f8e10ff */
[----:B--2---:R0:W-:Y:S02]  /*1b10*/  STS [R8+UR15+0xc], R29 ;  /* 0x00000c1d08007988 */ /* 0x0041e4000800080f */
[----:B0-----:R-:W-:Y:S02]  /*1b20*/  IMAD R29, R11, R21, R28 ;  /* 0x000000150b1d7224 */ /* 0x001fe400078e021c */
[----:B---3--:R-:W-:Y:S04]  /*1b30*/  STS [R8+UR15+0x10], R17 ;  /* 0x0000101108007988 */ /* 0x008fe8000800080f */
[----:B----4-:R0:W-:Y:S02]  /*1b40*/  STS [R12], R19 ;  /* 0x000000130c007388 */ /* 0x0101e40000000800 */
[----:B0-----:R-:W-:-:S06]  /*1b50*/  IMAD.WIDE R18, R18, 0x4, R14 ;  /* 0x0000000412127825 */ /* 0x001fcc00078e020e */
[----:B------:R-:W2:Y:S01]  /*1b60*/  LDG.E R18, desc[UR10][R18.64] ;  /* 0x0000000a12127981 */ /* 0x000ea2000c1e1900 */
[----:B------:R-:W-:-:S05]  /*1b70*/  IMAD.WIDE R16, R29, 0x4, R14 ;  /* 0x000000041d107825 */ /* 0x000fca00078e020e */
[----:B------:R0:W3:Y:S02]  /*1b80*/  LDG.E R29, desc[UR10][R16.64] ;  /* 0x0000000a101d7981 */ /* 0x0000e4000c1e1900 */
[----:B0-----:R-:W-:-:S04]  /*1b90*/  IMAD R16, R11, R21, R24 ;  /* 0x000000150b107224 */ /* 0x001fc800078e0218 */
[----:B------:R-:W-:-:S06]  /*1ba0*/  IMAD.WIDE R16, R16, 0x4, R14 ;  /* 0x0000000410107825 */ /* 0x000fcc00078e020e */
[----:B------:R0:W4:Y:S01]  /*1bb0*/  LDG.E R17, desc[UR10][R16.64] ;  /* 0x0000000a10117981 */ /* 0x000122000c1e1900 */
[----:B------:R-:W-:-:S03]  /*1bc0*/  IMAD R11, R11, R21, R22 ;  /* 0x000000150b0b7224 */ /* 0x000fc600078e0216 */
[----:B--2---:R1:W-:Y:S02]  /*1bd0*/  STS [R12+0x8], R18 ;  /* 0x000008120c007388 */ /* 0x0043e40000000800 */
[----:B-1----:R-:W-:-:S04]  /*1be0*/  IMAD.WIDE R18, R11, 0x4, R14 ;  /* 0x000000040b127825 */ /* 0x002fc800078e020e */
[----:B------:R-:W-:-:S05]  /*1bf0*/  VIADD R11, R25, 0x2 ;  /* 0x00000002190b7836 */ /* 0x000fca0000000000 */
[----:B0-----:R-:W-:Y:S02]  /*1c00*/  IABS R16, R11 ;  /* 0x0000000b00107213 */ /* 0x001fe40000000000 */
[----:B------:R-:W-:-:S03]  /*1c10*/  ISETP.GE.AND P4, PT, R11, RZ, PT ;  /* 0x000000ff0b00720c */ /* 0x000fc60003f86270 */
[----:B------:R-:W-:-:S05]  /*1c20*/  IMAD.HI.U32 R11, R13, R16, RZ ;  /* 0x000000100d0b7227 */ /* 0x000fca00078e00ff */
[----:B------:R-:W-:-:S05]  /*1c30*/  IADD3 R11, PT, PT, -R11, RZ, RZ ;  /* 0x000000ff0b0b7210 */ /* 0x000fca0007ffe1ff */
[----:B------:R-:W-:-:S05]  /*1c40*/  IMAD R16, R27, R11, R16 ;  /* 0x0000000b1b107224 */ /* 0x000fca00078e0210 */
[----:B------:R-:W-:-:S13]  /*1c50*/  ISETP.GT.U32.AND P3, PT, R27, R16, PT ;  /* 0x000000101b00720c */ /* 0x000fda0003f64070 */
[----:B------:R-:W-:-:S05]  /*1c60*/  @!P3 IMAD.IADD R16, R16, 0x1, -R27 ;  /* 0x000000011010b824 */ /* 0x000fca00078e0a1b */
[----:B------:R-:W-:-:S13]  /*1c70*/  ISETP.GT.U32.AND P3, PT, R27, R16, PT ;  /* 0x000000101b00720c */ /* 0x000fda0003f64070 */
[----:B------:R-:W-:-:S05]  /*1c80*/  @!P3 IADD3 R16, PT, PT, R16, -R27, RZ ;  /* 0x8000001b1010b210 */ /* 0x000fca0007ffe0ff */
[----:B------:R-:W-:Y:S01]  /*1c90*/  @!P4 IMAD.MOV R16, RZ, RZ, -R16 ;  /* 0x000000ffff10c224 */ /* 0x000fe200078e0a10 */
[----:B----4-:R0:W-:Y:S04]  /*1ca0*/  STS [R12+0xc], R17 ;  /* 0x00000c110c007388 */ /* 0x0101e80000000800 */
[----:B------:R-:W-:-:S05]  /*1cb0*/  SEL R11, R23, R16, !P0 ;  /* 0x00000010170b7207 */ /* 0x000fca0004000000 */
[----:B0-----:R-:W-:-:S04]  /*1cc0*/  IMAD R17, R11, R21, R28 ;  /* 0x000000150b117224 */ /* 0x001fc800078e021c */
[----:B------:R-:W-:Y:S01]  /*1cd0*/  IMAD.WIDE R16, R17, 0x4, R14 ;  /* 0x0000000411107825 */ /* 0x000fe200078e020e */
[----:B---3--:R0:W-:Y:S05]  /*1ce0*/  STS [R12+0x4], R29 ;  /* 0x0000041d0c007388 */ /* 0x0081ea0000000800 */
[----:B------:R-:W2:Y:S04]  /*1cf0*/  LDG.E R17, desc[UR10][R16.64] ;  /* 0x0000000a10117981 */ /* 0x000ea8000c1e1900 */
[----:B0-----:R0:W3:Y:S02]  /*1d00*/  LDG.E R29, desc[UR10][R18.64] ;  /* 0x0000000a121d7981 */ /* 0x0010e4000c1e1900 */
[----:B0-----:R-:W-:-:S04]  /*1d10*/  IMAD R19, R11, R21, R20 ;  /* 0x000000150b137224 */ /* 0x001fc800078e0214 */
[----:B------:R-:W-:-:S06]  /*1d20*/  IMAD.WIDE R18, R19, 0x4, R14 ;  /* 0x0000000413127825 */ /* 0x000fcc00078e020e */
[----:B------:R-:W4:Y:S01]  /*1d30*/  LDG.E R19, desc[UR10][R18.64] ;  /* 0x0000000a12137981 */ /* 0x000f22000c1e1900 */
[----:B------:R-:W-:-:S03]  /*1d40*/  IMAD R16, R11, R21, R26 ;  /* 0x000000150b107224 */ /* 0x000fc600078e021a */
[----:B---3--:R-:W-:Y:S04]  /*1d50*/  STS [R12+0x10], R29 ;  /* 0x0000101d0c007388 */ /* 0x008fe80000000800 */
[----:B--2---:R0:W-:Y:S02]  /*1d60*/  STS [R12+UR15+0x4], R17 ;  /* 0x000004110c007988 */ /* 0x0041e4000800080f */
[----:B0-----:R-:W-:-:S06]  /*1d70*/  IMAD.WIDE R16, R16, 0x4, R14 ;  /* 0x0000000410107825 */ /* 0x001fcc00078e020e */
[----:B------:R-:W2:Y:S01]  /*1d80*/  LDG.E R16, desc[UR10][R16.64] ;  /* 0x0000000a10107981 */ /* 0x000ea2000c1e1900 */
[----:B------:R-:W-:-:S03]  /*1d90*/  IMAD R29, R11, R21, R24 ;  /* 0x000000150b1d7224 */ /* 0x000fc600078e0218 */
[----:B----4-:R0:W-:Y:S02]  /*1da0*/  STS [R12+UR15], R19 ;  /* 0x000000130c007988 */ /* 0x0101e4000800080f */
[----:B0-----:R-:W-:-:S04]  /*1db0*/  IMAD.WIDE R18, R29, 0x4, R14 ;  /* 0x000000041d127825 */ /* 0x001fc800078e020e */
[----:B------:R-:W-:Y:S02]  /*1dc0*/  IMAD R29, R11, R21, R22 ;  /* 0x000000150b1d7224 */ /* 0x000fe400078e0216 */
[----:B------:R0:W3:Y:S02]  /*1dd0*/  LDG.E R11, desc[UR10][R18.64] ;  /* 0x0000000a120b7981 */ /* 0x0000e4000c1e1900 */
[----:B0-----:R-:W-:Y:S01]  /*1de0*/  IMAD.WIDE R18, R29, 0x4, R14 ;  /* 0x000000041d127825 */ /* 0x001fe200078e020e */
[----:B------:R-:W-:-:S04]  /*1df0*/  IADD3 R29, PT, PT, R25, 0x3, RZ ;  /* 0x00000003191d7810 */ /* 0x000fc80007ffe0ff */
[----:B------:R-:W-:Y:S01]  /*1e00*/  IABS R17, R29 ;  /* 0x0000001d00117213 */ /* 0x000fe20000000000 */
[----:B------:R0:W4:Y:S04]  /*1e10*/  LDG.E R25, desc[UR10][R18.64] ;  /* 0x0000000a12197981 */ /* 0x000128000c1e1900 */
[----:B------:R-:W-:Y:S01]  /*1e20*/  IMAD.HI.U32 R13, R13, R17, RZ ;  /* 0x000000110d0d7227 */ /* 0x000fe200078e00ff */
[----:B------:R-:W-:Y:S01]  /*1e30*/  ISETP.GE.AND P4, PT, R29, RZ, PT ;  /* 0x000000ff1d00720c */ /* 0x000fe20003f86270 */
[----:B--2---:R1:W-:Y:S02]  /*1e40*/  STS [R12+UR15+0x8], R16 ;  /* 0x000008100c007988 */ /* 0x0043e4000800080f */
[----:B-1----:R-:W-:-:S04]  /*1e50*/  IMAD.MOV R16, RZ, RZ, -R13 ;  /* 0x000000ffff107224 */ /* 0x002fc800078e0a0d */
[----:B------:R-:W-:-:S05]  /*1e60*/  IMAD R16, R27, R16, R17 ;  /* 0x000000101b107224 */ /* 0x000fca00078e0211 */
[----:B------:R-:W-:-:S13]  /*1e70*/  ISETP.GT.U32.AND P3, PT, R27, R16, PT ;  /* 0x000000101b00720c */ /* 0x000fda0003f64070 */
[----:B------:R-:W-:-:S04]  /*1e80*/  @!P3 IADD3 R16, PT, PT, R16, -R27, RZ ;  /* 0x8000001b1010b210 */ /* 0x000fc80007ffe0ff */
[----:B------:R-:W-:-:S13]  /*1e90*/  ISETP.GT.U32.AND P3, PT, R27, R16, PT ;  /* 0x000000101b00720c */ /* 0x000fda0003f64070 */
[----:B------:R-:W-:-:S05]  /*1ea0*/  @!P3 IMAD.IADD R16, R16, 0x1, -R27 ;  /* 0x000000011010b824 */ /* 0x000fca00078e0a1b */
[----:B------:R-:W-:-:S04]  /*1eb0*/  @!P4 IADD3 R16, PT, PT, -R16, RZ, RZ ;  /* 0x000000ff1010c210 */ /* 0x000fc80007ffe1ff */
[----:B------:R-:W-:-:S05]  /*1ec0*/  SEL R16, R23, R16, !P0 ;  /* 0x0000001017107207 */ /* 0x000fca0004000000 */
[CC--:B------:R-:W-:Y:S02]  /*1ed0*/  IMAD R13, R16.reuse, R21.reuse, R28 ;  /* 0x00000015100d7224 */ /* 0x0c0fe400078e021c */
[CC--:B------:R-:W-:Y:S02]  /*1ee0*/  IMAD R23, R16.reuse, R21.reuse, R20 ;  /* 0x0000001510177224 */ /* 0x0c0fe400078e0214 */
[CC--:B0-----:R-:W-:Y:S02]  /*1ef0*/  IMAD R19, R16.reuse, R21.reuse, R26 ;  /* 0x0000001510137224 */ /* 0x0c1fe400078e021a */
[CC--:B------:R-:W-:Y:S02]  /*1f00*/  IMAD R17, R16.reuse, R21.reuse, R24 ;  /* 0x0000001510117224 */ /* 0x0c0fe400078e0218 */
[----:B------:R-:W-:Y:S02]  /*1f10*/  IMAD R27, R16, R21, R22 ;  /* 0x00000015101b7224 */ /* 0x000fe400078e0216 */
[----:B------:R-:W-:-:S04]  /*1f20*/  IMAD.WIDE R22, R23, 0x4, R14 ;  /* 0x0000000417167825 */ /* 0x000fc800078e020e */
[--C-:B------:R-:W-:Y:S02]  /*1f30*/  IMAD.WIDE R20, R13, 0x4, R14.reuse ;  /* 0x000000040d147825 */ /* 0x100fe400078e020e */
[----:B------:R-:W2:Y:S02]  /*1f40*/  LDG.E R22, desc[UR10][R22.64] ;  /* 0x0000000a16167981 */ /* 0x000ea4000c1e1900 */
[--C-:B------:R-:W-:Y:S02]  /*1f50*/  IMAD.WIDE R18, R19, 0x4, R14.reuse ;  /* 0x0000000413127825 */ /* 0x100fe400078e020e */
[----:B------:R-:W5:Y:S02]  /*1f60*/  LDG.E R20, desc[UR10][R20.64] ;  /* 0x0000000a14147981 */ /* 0x000f64000c1e1900 */
[--C-:B------:R-:W-:Y:S02]  /*1f70*/  IMAD.WIDE R16, R17, 0x4, R14.reuse ;  /* 0x0000000411107825 */ /* 0x100fe400078e020e */
[----:B------:R-:W5:Y:S02]  /*1f80*/  LDG.E R18, desc[UR10][R18.64] ;  /* 0x0000000a12127981 */ /* 0x000f64000c1e1900 */
[----:B------:R-:W-:-:S02]  /*1f90*/  IMAD.WIDE R14, R27, 0x4, R14 ;  /* 0x000000041b0e7825 */ /* 0x000fc400078e020e */
[----:B------:R-:W5:Y:S04]  /*1fa0*/  LDG.E R16, desc[UR10][R16.64] ;  /* 0x0000000a10107981 */ /* 0x000f68000c1e1900 */
[----:B------:R-:W5:Y:S01]  /*1fb0*/  LDG.E R14, desc[UR10][R14.64] ;  /* 0x0000000a0e0e7981 */ /* 0x000f62000c1e1900 */
[----:B------:R-:W-:-:S03]  /*1fc0*/  VIADD R13, R12, UR15 ;  /* 0x0000000f0c0d7c36 */ /* 0x000fc60008000000 */
[----:B---3--:R1:W-:Y:S04]  /*1fd0*/  STS [R12+UR15+0xc], R11 ;  /* 0x00000c0b0c007988 */ /* 0x0083e8000800080f */
[----:B----4-:R1:W-:Y:S04]  /*1fe0*/  STS [R12+UR15+0x10], R25 ;  /* 0x000010190c007988 */ /* 0x0103e8000800080f */
[----:B--2---:R1:W-:Y:S04]  /*1ff0*/  STS [R13+UR15], R22 ;  /* 0x000000160d007988 */ /* 0x0043e8000800080f */
[----:B-----5:R1:W-:Y:S04]  /*2000*/  STS [R13+UR15+0x4], R20 ;  /* 0x000004140d007988 */ /* 0x0203e8000800080f */
[----:B------:R1:W-:Y:S04]  /*2010*/  STS [R13+UR15+0x8], R18 ;  /* 0x000008120d007988 */ /* 0x0003e8000800080f */
[----:B------:R1:W-:Y:S04]  /*2020*/  STS [R13+UR15+0xc], R16 ;  /* 0x00000c100d007988 */ /* 0x0003e8000800080f */
[----:B------:R1:W-:Y:S01]  /*2030*/  STS [R13+UR15+0x10], R14 ;  /* 0x0000100e0d007988 */ /* 0x0003e2000800080f */
[----:B------:R-:W-:Y:S05]  /*2040*/  BRA `(.L_x_3) ;  /* 0x0000000400d87947 */ /* 0x000fea0003800000 */
.L_x_7:
[----:B------:R-:W-:Y:S01]  /*2050*/  IABS R16, R21 ;  /* 0x0000001500107213 */ /* 0x000fe20000000000 */
[----:B------:R-:W0:Y:S01]  /*2060*/  LDC R20, c[0x0][0x394] ;  /* 0x0000e500ff147b82 */ /* 0x000e220000000800 */
[----:B------:R-:W-:Y:S01]  /*2070*/  IMAD R18, R9, UR13, R2 ;  /* 0x0000000d09127c24 */ /* 0x000fe2000f8e0202 */
[----:B------:R-:W-:Y:S01]  /*2080*/  IADD3 R11, PT, PT, R4, UR5, RZ ;  /* 0x00000005040b7c10 */ /* 0x000fe2000fffe0ff */
[----:B------:R-:W1:Y:S02]  /*2090*/  I2F.RP R14, R16 ;  /* 0x00000010000e7306 */ /* 0x000e640000209400 */
[----:B------:R-:W-:Y:S01]  /*20a0*/  IMAD.IADD R17, R18, 0x1, R21 ;  /* 0x0000000112117824 */ /* 0x000fe200078e0215 */
[----:B------:R-:W-:Y:S02]  /*20b0*/  IADD3 R15, PT, PT, R11, 0x2, RZ ;  /* 0x000000020b0f7810 */ /* 0x000fe40007ffe0ff */
[----:B------:R-:W-:Y:S02]  /*20c0*/  IABS R18, R11 ;  /* 0x0000000b00127213 */ /* 0x000fe40000000000 */
[----:B------:R-:W-:Y:S01]  /*20d0*/  IABS R23, R17 ;  /* 0x0000001100177213 */ /* 0x000fe20000000000 */
[----:B-1----:R-:W1:Y:S02]  /*20e0*/  MUFU.RCP R14, R14 ;  /* 0x0000000e000e7308 */ /* 0x002e640000001000 */
[----:B-1----:R-:W-:-:S02]  /*20f0*/  IADD3 R12, PT, PT, R14, 0xffffffe, RZ ;  /* 0x0ffffffe0e0c7810 */ /* 0x002fc40007ffe0ff */
[----:B------:R-:W-:-:S04]  /*2100*/  IABS R14, R15 ;  /* 0x0000000f000e7213 */ /* 0x000fc80000000000 */
[----:B------:R1:W2:Y:S02]  /*2110*/  F2I.FTZ.U32.TRUNC.NTZ R13, R12 ;  /* 0x0000000c000d7305 */ /* 0x0002a4000021f000 */
[----:B-1----:R-:W-:Y:S02]  /*2120*/  IMAD.MOV.U32 R12, RZ, RZ, RZ ;  /* 0x000000ffff0c7224 */ /* 0x002fe400078e00ff */
[----:B--2---:R-:W-:-:S04]  /*2130*/  IMAD.MOV R19, RZ, RZ, -R13 ;  /* 0x000000ffff137224 */ /* 0x004fc800078e0a0d */
[----:B------:R-:W-:-:S04]  /*2140*/  IMAD R19, R19, R16, RZ ;  /* 0x0000001013137224 */ /* 0x000fc800078e02ff */
[----:B------:R-:W-:Y:S01]  /*2150*/  IMAD.HI.U32 R13, R13, R19, R12 ;  /* 0x000000130d0d7227 */ /* 0x000fe200078e000c */
[----:B0-----:R-:W-:Y:S02]  /*2160*/  IADD3 R12, PT, PT, R20, -0x2, RZ ;  /* 0xfffffffe140c7810 */ /* 0x001fe40007ffe0ff */
[----:B------:R-:W-:-:S03]  /*2170*/  IABS R19, R21 ;  /* 0x0000001500137213 */ /* 0x000fc60000000000 */
[----:B------:R-:W-:-:S04]  /*2180*/  IMAD.HI.U32 R20, R13, R23, RZ ;  /* 0x000000170d147227 */ /* 0x000fc800078e00ff */
[----:B------:R-:W-:Y:S01]  /*2190*/  VIADD R12, R12, UR5 ;  /* 0x000000050c0c7c36 */ /* 0x000fe20008000000 */
[----:B------:R-:W-:Y:S01]  /*21a0*/  IADD3 R22, PT, PT, -R20, RZ, RZ ;  /* 0x000000ff14167210 */ /* 0x000fe20007ffe1ff */
[----:B------:R-:W-:-:S03]  /*21b0*/  IMAD.HI.U32 R24, R13, R14, RZ ;  /* 0x0000000e0d187227 */ /* 0x000fc600078e00ff */
[----:B------:R-:W-:Y:S01]  /*21c0*/  IABS R26, R12 ;  /* 0x0000000c001a7213 */ /* 0x000fe20000000000 */
[C---:B------:R-:W-:Y:S02]  /*21d0*/  IMAD R23, R16.reuse, R22, R23 ;  /* 0x0000001610177224 */ /* 0x040fe400078e0217 */
[----:B------:R-:W-:Y:S01]  /*21e0*/  IMAD.MOV R25, RZ, RZ, -R24 ;  /* 0x000000ffff197224 */ /* 0x000fe200078e0a18 */
[----:B------:R-:W-:Y:S01]  /*21f0*/  MOV R20, R26 ;  /* 0x0000001a00147202 */ /* 0x000fe20000000f00 */
[C---:B------:R-:W-:Y:S01]  /*2200*/  IMAD.HI.U32 R24, R13.reuse, R18, RZ ;  /* 0x000000120d187227 */ /* 0x040fe200078e00ff */
[----:B------:R-:W-:Y:S02]  /*2210*/  ISETP.GT.U32.AND P0, PT, R16, R23, PT ;  /* 0x000000171000720c */ /* 0x000fe40003f04070 */
[----:B------:R-:W-:Y:S01]  /*2220*/  IABS R26, R10 ;  /* 0x0000000a001a7213 */ /* 0x000fe20000000000 */
[----:B------:R-:W-:-:S04]  /*2230*/  IMAD.HI.U32 R22, R13, R20, RZ ;  /* 0x000000140d167227 */ /* 0x000fc800078e00ff */
[----:B------:R-:W-:Y:S01]  /*2240*/  IMAD.MOV R24, RZ, RZ, -R24 ;  /* 0x000000ffff187224 */ /* 0x000fe200078e0a18 */
[----:B------:R-:W-:Y:S01]  /*2250*/  IADD3 R22, PT, PT, -R22, RZ, RZ ;  /* 0x000000ff16167210 */ /* 0x000fe20007ffe1ff */
[C---:B------:R-:W-:Y:S02]  /*2260*/  IMAD R14, R19.reuse, R25, R14 ;  /* 0x00000019130e7224 */ /* 0x040fe400078e020e */
[C---:B------:R-:W-:Y:S02]  /*2270*/  IMAD R18, R19.reuse, R24, R18 ;  /* 0x0000001813127224 */ /* 0x040fe400078e0212 */
[----:B------:R-:W-:Y:S01]  /*2280*/  IMAD R24, R19, R22, R20 ;  /* 0x0000001613187224 */ /* 0x000fe200078e0214 */
[----:B------:R-:W-:Y:S01]  /*2290*/  MOV R20, R26 ;  /* 0x0000001a00147202 */ /* 0x000fe20000000f00 */
[----:B------:R-:W-:Y:S01]  /*22a0*/  @!P0 IMAD.IADD R23, R23, 0x1, -R16 ;  /* 0x0000000117178824 */ /* 0x000fe200078e0a10 */
[----:B------:R-:W-:Y:S01]  /*22b0*/  ISETP.GT.U32.AND P5, PT, R19, R14, PT ;  /* 0x0000000e1300720c */ /* 0x000fe20003fa4070 */
[----:B------:R-:W-:Y:S01]  /*22c0*/  VIADD R25, R11, 0x3 ;  /* 0x000000030b197836 */ /* 0x000fe20000000000 */
[----:B------:R-:W-:Y:S01]  /*22d0*/  ISETP.GT.U32.AND P4, PT, R19, R24, PT ;  /* 0x000000181300720c */ /* 0x000fe20003f84070 */
[----:B------:R-:W-:Y:S01]  /*22e0*/  IMAD.HI.U32 R26, R13, R20, RZ ;  /* 0x000000140d1a7227 */ /* 0x000fe200078e00ff */
[----:B------:R-:W-:-:S02]  /*22f0*/  ISETP.GT.U32.AND P0, PT, R16, R23, PT ;  /* 0x000000171000720c */ /* 0x000fc40003f04070 */
[----:B------:R-:W-:Y:S02]  /*2300*/  IABS R22, R25 ;  /* 0x0000001900167213 */ /* 0x000fe40000000000 */
[----:B------:R-:W-:-:S03]  /*2310*/  IADD3 R26, PT, PT, -R26, RZ, RZ ;  /* 0x000000ff1a1a7210 */ /* 0x000fc60007ffe1ff */
[----:B------:R-:W-:Y:S02]  /*2320*/  IMAD.HI.U32 R13, R13, R22, RZ ;  /* 0x000000160d0d7227 */ /* 0x000fe400078e00ff */
[----:B------:R-:W-:Y:S02]  /*2330*/  @!P5 IADD3 R14, PT, PT, R14, -R19, RZ ;  /* 0x800000130e0ed210 */ /* 0x000fe40007ffe0ff */
[----:B------:R-:W-:Y:S01]  /*2340*/  IMAD.MOV R13, RZ, RZ, -R13 ;  /* 0x000000ffff0d7224 */ /* 0x000fe200078e0a0d */
[----:B------:R-:W-:Y:S01]  /*2350*/  ISETP.GE.AND P5, PT, R17, RZ, PT ;  /* 0x000000ff1100720c */ /* 0x000fe20003fa6270 */
[----:B------:R-:W-:Y:S01]  /*2360*/  IMAD R20, R19, R26, R20 ;  /* 0x0000001a13147224 */ /* 0x000fe200078e0214 */
[----:B------:R-:W-:Y:S01]  /*2370*/  @!P0 IADD3 R23, PT, PT, R23, -R16, RZ ;  /* 0x8000001017178210 */ /* 0x000fe20007ffe0ff */
[----:B------:R-:W-:Y:S01]  /*2380*/  @!P4 IMAD.IADD R24, R24, 0x1, -R19 ;  /* 0x000000011818c824 */ /* 0x000fe200078e0a13 */
[C---:B------:R-:W-:Y:S01]  /*2390*/  ISETP.GT.U32.AND P0, PT, R19.reuse, R18, PT ;  /* 0x000000121300720c */ /* 0x040fe20003f04070 */
[C---:B------:R-:W-:Y:S01]  /*23a0*/  IMAD R22, R19.reuse, R13, R22 ;  /* 0x0000000d13167224 */ /* 0x040fe200078e0216 */
[----:B------:R-:W-:-:S02]  /*23b0*/  ISETP.GT.U32.AND P3, PT, R19, R20, PT ;  /* 0x000000141300720c */ /* 0x000fc40003f64070 */
[C---:B------:R-:W-:Y:S02]  /*23c0*/  ISETP.GT.U32.AND P4, PT, R19.reuse, R24, PT ;  /* 0x000000181300720c */ /* 0x040fe40003f84070 */
[----:B------:R-:W-:-:S03]  /*23d0*/  ISETP.GT.U32.AND P6, PT, R19, R22, PT ;  /* 0x000000161300720c */ /* 0x000fc60003fc4070 */
[----:B------:R-:W-:-:S04]  /*23e0*/  @!P5 IMAD.MOV R23, RZ, RZ, -R23 ;  /* 0x000000ffff17d224 */ /* 0x000fc800078e0a17 */
[--C-:B------:R-:W-:Y:S01]  /*23f0*/  @!P0 IMAD.IADD R18, R18, 0x1, -R19.reuse ;  /* 0x0000000112128824 */ /* 0x100fe200078e0a13 */
[----:B------:R-:W-:Y:S02]  /*2400*/  ISETP.GE.AND P0, PT, R12, RZ, PT ;  /* 0x000000ff0c00720c */ /* 0x000fe40003f06270 */
[-C--:B------:R-:W-:Y:S01]  /*2410*/  @!P3 IADD3 R20, PT, PT, R20, -R19.reuse, RZ ;  /* 0x800000131414b210 */ /* 0x080fe20007ffe0ff */
[----:B------:R-:W0:Y:S01]  /*2420*/  LDC.64 R12, c[0x0][0x380] ;  /* 0x0000e000ff0c7b82 */ /* 0x000e220000000a00 */
[C---:B------:R-:W-:Y:S01]  /*2430*/  ISETP.GT.U32.AND P3, PT, R19.reuse, R14, PT ;  /* 0x0000000e1300720c */ /* 0x040fe20003f64070 */
[----:B------:R-:W-:Y:S01]  /*2440*/  @!P6 IMAD.IADD R22, R22, 0x1, -R19 ;  /* 0x000000011616e824 */ /* 0x000fe200078e0a13 */
[----:B------:R-:W-:Y:S02]  /*2450*/  @!P4 IADD3 R24, PT, PT, R24, -R19, RZ ;  /* 0x800000131818c210 */ /* 0x000fe40007ffe0ff */
[C---:B------:R-:W-:Y:S02]  /*2460*/  ISETP.GT.U32.AND P4, PT, R19.reuse, R18, PT ;  /* 0x000000121300720c */ /* 0x040fe40003f84070 */
[----:B------:R-:W-:-:S02]  /*2470*/  ISETP.GT.U32.AND P6, PT, R19, R20, PT ;  /* 0x000000141300720c */ /* 0x000fc40003fc4070 */
[----:B------:R-:W-:Y:S02]  /*2480*/  ISETP.GT.U32.AND P5, PT, R19, R22, PT ;  /* 0x000000161300720c */ /* 0x000fe40003fa4070 */
[----:B------:R-:W-:Y:S02]  /*2490*/  @!P0 IADD3 R24, PT, PT, -R24, RZ, RZ ;  /* 0x000000ff18188210 */ /* 0x000fe40007ffe1ff */
[----:B------:R-:W-:Y:S01]  /*24a0*/  ISETP.GE.AND P0, PT, R15, RZ, PT ;  /* 0x000000ff0f00720c */ /* 0x000fe20003f06270 */
[--C-:B------:R-:W-:Y:S01]  /*24b0*/  @!P3 IMAD.IADD R14, R14, 0x1, -R19.reuse ;  /* 0x000000010e0eb824 */ /* 0x100fe200078e0a13 */
[----:B------:R-:W-:Y:S02]  /*24c0*/  ISETP.GE.AND P3, PT, R11, RZ, PT ;  /* 0x000000ff0b00720c */ /* 0x000fe40003f66270 */
[----:B------:R-:W-:Y:S01]  /*24d0*/  LOP3.LUT R11, RZ, R21, RZ, 0x33, !PT ;  /* 0x00000015ff0b7212 */ /* 0x000fe200078e33ff */
[----:B------:R-:W-:Y:S01]  /*24e0*/  IMAD.MOV.U32 R16, RZ, RZ, R14 ;  /* 0x000000ffff107224 */ /* 0x000fe200078e000e */
[----:B------:R-:W-:Y:S01]  /*24f0*/  @!P4 IADD3 R18, PT, PT, R18, -R19, RZ ;  /* 0x800000131212c210 */ /* 0x000fe20007ffe0ff */
[----:B------:R-:W-:Y:S01]  /*2500*/  @!P6 IMAD.IADD R20, R20, 0x1, -R19 ;  /* 0x000000011414e824 */ /* 0x000fe200078e0a13 */
[----:B------:R-:W-:-:S02]  /*2510*/  ISETP.GE.AND P4, PT, R10, RZ, PT ;  /* 0x000000ff0a00720c */ /* 0x000fc40003f86270 */
[----:B------:R-:W-:Y:S02]  /*2520*/  ISETP.GE.AND P6, PT, R25, RZ, PT ;  /* 0x000000ff1900720c */ /* 0x000fe40003fc6270 */
[----:B------:R-:W-:Y:S02]  /*2530*/  @!P5 IADD3 R22, PT, PT, R22, -R19, RZ ;  /* 0x800000131616d210 */ /* 0x000fe40007ffe0ff */
[----:B------:R-:W-:Y:S01]  /*2540*/  ISETP.NE.AND P5, PT, R21, RZ, PT ;  /* 0x000000ff1500720c */ /* 0x000fe20003fa5270 */
[----:B------:R-:W-:Y:S01]  /*2550*/  @!P3 IMAD.MOV R18, RZ, RZ, -R18 ;  /* 0x000000ffff12b224 */ /* 0x000fe200078e0a12 */
[----:B------:R-:W-:Y:S02]  /*2560*/  @!P0 IADD3 R16, PT, PT, -R16, RZ, RZ ;  /* 0x000000ff10108210 */ /* 0x000fe40007ffe1ff */
[C---:B------:R-:W-:Y:S02]  /*2570*/  SEL R14, R11.reuse, R23, !P5 ;  /* 0x000000170b0e7207 */ /* 0x040fe40006800000 */
[----:B------:R-:W-:-:S02]  /*2580*/  SEL R24, R11, R24, !P5 ;  /* 0x000000180b187207 */ /* 0x000fc40006800000 */
[----:B------:R-:W-:Y:S01]  /*2590*/  @!P4 IADD3 R20, PT, PT, -R20, RZ, RZ ;  /* 0x000000ff1414c210 */ /* 0x000fe20007ffe1ff */
[----:B------:R-:W-:Y:S01]  /*25a0*/  @!P6 IMAD.MOV R22, RZ, RZ, -R22 ;  /* 0x000000ffff16e224 */ /* 0x000fe200078e0a16 */
[C---:B------:R-:W-:Y:S01]  /*25b0*/  SEL R18, R11.reuse, R18, !P5 ;  /* 0x000000120b127207 */ /* 0x040fe20006800000 */
[-CC-:B------:R-:W-:Y:S01]  /*25c0*/  IMAD R23, R24, R21.reuse, R14.reuse ;  /* 0x0000001518177224 */ /* 0x180fe200078e020e */
[C---:B------:R-:W-:Y:S02]  /*25d0*/  SEL R20, R11.reuse, R20, !P5 ;  /* 0x000000140b147207 */ /* 0x040fe40006800000 */
[C---:B------:R-:W-:Y:S01]  /*25e0*/  SEL R16, R11.reuse, R16, !P5 ;  /* 0x000000100b107207 */ /* 0x040fe20006800000 */
[-CC-:B------:R-:W-:Y:S01]  /*25f0*/  IMAD R19, R18, R21.reuse, R14.reuse ;  /* 0x0000001512137224 */ /* 0x180fe200078e020e */
[----:B------:R-:W-:Y:S01]  /*2600*/  SEL R11, R11, R22, !P5 ;  /* 0x000000160b0b7207 */ /* 0x000fe20006800000 */
[-CC-:B------:R-:W-:Y:S02]  /*2610*/  IMAD R17, R20, R21.reuse, R14.reuse ;  /* 0x0000001514117224 */ /* 0x180fe400078e020e */
[----:B------:R-:W-:-:S02]  /*2620*/  IMAD R15, R16, R21, R14 ;  /* 0x00000015100f7224 */ /* 0x000fc400078e020e */
[----:B0-----:R-:W-:-:S04]  /*2630*/  IMAD.WIDE R22, R23, 0x4, R12 ;  /* 0x0000000417167825 */ /* 0x001fc800078e020c */
[----:B------:R-:W-:Y:S02]  /*2640*/  IMAD R11, R11, R21, R14 ;  /* 0x000000150b0b7224 */ /* 0x000fe400078e020e */
[--C-:B------:R-:W-:Y:S01]  /*2650*/  IMAD.WIDE R18, R19, 0x4, R12.reuse ;  /* 0x0000000413127825 */ /* 0x100fe200078e020c */
[----:B------:R-:W2:Y:S03]  /*2660*/  LDG.E R23, desc[UR10][R22.64] ;  /* 0x0000000a16177981 */ /* 0x000ea6000c1e1900 */
[--C-:B------:R-:W-:Y:S02]  /*2670*/  IMAD.WIDE R16, R17, 0x4, R12.reuse ;  /* 0x0000000411107825 */ /* 0x100fe400078e020c */
[----:B------:R-:W3:Y:S02]  /*2680*/  LDG.E R19, desc[UR10][R18.64] ;  /* 0x0000000a12137981 */ /* 0x000ee4000c1e1900 */
[----:B------:R-:W-:-:S02]  /*2690*/  IMAD.WIDE R14, R15, 0x4, R12 ;  /* 0x000000040f0e7825 */ /* 0x000fc400078e020c */
[----:B------:R-:W4:Y:S02]  /*26a0*/  LDG.E R16, desc[UR10][R16.64] ;  /* 0x0000000a10107981 */ /* 0x000f24000c1e1900 */
[----:B------:R-:W-:Y:S02]  /*26b0*/  IMAD.WIDE R12, R11, 0x4, R12 ;  /* 0x000000040b0c7825 */ /* 0x000fe400078e020c */
[----:B------:R-:W5:Y:S04]  /*26c0*/  LDG.E R14, desc[UR10][R14.64] ;  /* 0x0000000a0e0e7981 */ /* 0x000f68000c1e1900 */
[----:B------:R-:W5:Y:S01]  /*26d0*/  LDG.E R12, desc[UR10][R12.64] ;  /* 0x0000000a0c0c7981 */ /* 0x000f62000c1e1900 */
[----:B------:R-:W0:Y:S01]  /*26e0*/  S2UR UR9, SR_CgaCtaId ;  /* 0x00000000000979c3 */ /* 0x000e220000008800 */
[----:B------:R-:W-:Y:S01]  /*26f0*/  MOV R11, UR12 ;  /* 0x0000000c000b7c02 */ /* 0x000fe20008000f00 */
[----:B------:R-:W-:-:S04]  /*2700*/  UMOV UR8, 0x400 ;  /* 0x0000040000087882 */ /* 0x000fc80000000000 */
[----:B------:R-:W-:Y:S01]  /*2710*/  IMAD R11, R11, 0x2, R2 ;  /* 0x000000020b0b7824 */ /* 0x000fe200078e0202 */
[----:B0-----:R-:W-:Y:S02]  /*2720*/  ULEA UR8, UR9, UR8, 0x18 ;  /* 0x0000000809087291 */ /* 0x001fe4000f8ec0ff */
[----:B------:R-:W-:-:S04]  /*2730*/  USHF.L.U32 UR9, UR12, 0x2, URZ ;  /* 0x000000020c097899 */ /* 0x000fc800080006ff */
[----:B------:R-:W-:-:S04]  /*2740*/  LEA R11, R11, UR8, 0x2 ;  /* 0x000000080b0b7c11 */ /* 0x000fc8000f8e10ff */
[----:B------:R-:W-:Y:S01]  /*2750*/  IADD3 R21, PT, PT, R11, UR9, RZ ;  /* 0x000000090b157c10 */ /* 0x000fe2000fffe0ff */
[----:B--2---:R2:W-:Y:S04]  /*2760*/  STS [R8+0x8], R23 ;  /* 0x0000081708007388 */ /* 0x0045e80000000800 */
[----:B---3--:R2:W-:Y:S04]  /*2770*/  STS [R8+UR9+0x8], R19 ;  /* 0x0000081308007988 */ /* 0x0085e80008000809 */
[----:B----4-:R2:W-:Y:S04]  /*2780*/  STS [R11+0x8], R16 ;  /* 0x000008100b007388 */ /* 0x0105e80000000800 */
[----:B-----5:R2:W-:Y:S04]  /*2790*/  STS [R11+UR9+0x8], R14 ;  /* 0x0000080e0b007988 */ /* 0x0205e80008000809 */
[----:B------:R2:W-:Y:S02]  /*27a0*/  STS [R21+UR9+0x8], R12 ;  /* 0x0000080c15007988 */ /* 0x0005e40008000809 */
.L_x_3:
[----:B------:R-:W-:Y:S05]  /*27b0*/  BSYNC.RECONVERGENT B0 ;  /* 0x0000000000007941 */ /* 0x000fea0003800200 */
.L_x_2:
[----:B------:R-:W-:Y:S06]  /*27c0*/  BAR.SYNC.DEFER_BLOCKING 0x0 ;  /* 0x0000000000007b1d */ /* 0x000fec0000010000 */
[----:B------:R-:W-:Y:S04]  /*27d0*/  BSSY.RECONVERGENT B0, `(.L_x_8) ;  /* 0x00000f3000007945 */ /* 0x000fe80003800200 */
[----:B------:R-:W-:Y:S05]  /*27e0*/  @P2 BRA `(.L_x_9) ;  /* 0x0000000c00c42947 */ /* 0x000fea0003800000 */
[----:B------:R-:W3:Y:S01]  /*27f0*/  LDCU UR8, c[0x0][0x390] ;  /* 0x00007200ff0877ac */ /* 0x000ee20008000800 */
[----:B012---:R-:W-:Y:S01]  /*2800*/  CS2R R18, SRZ ;  /* 0x0000000000127805 */ /* 0x007fe2000001ff00 */
[----:B---3--:R-:W-:-:S09]  /*2810*/  UISETP.GE.AND UP0, UPT, UR8, 0x1, UPT ;  /* 0x000000010800788c */ /* 0x008fd2000bf06270 */
[----:B------:R-:W-:Y:S05]  /*2820*/  BRA.U !UP0, `(.L_x_10) ;  /* 0x0000000d082c7547 */ /* 0x000fea000b800000 */
[----:B------:R-:W-:Y:S01]  /*2830*/  IMAD.MOV.U32 R11, RZ, RZ, RZ ;  /* 0x000000ffff0b7224 */ /* 0x000fe200078e00ff */
[----:B------:R-:W-:-:S07]  /*2840*/  CS2R R18, SRZ ;  /* 0x0000000000127805 */ /* 0x000fce000001ff00 */
.L_x_16:
[----:B------:R-:W0:Y:S01]  /*2850*/  LDCU UR15, c[0x0][0x390] ;  /* 0x00007200ff0f77ac */ /* 0x000e220008000800 */
[----:B------:R-:W-:Y:S02]  /*2860*/  HFMA2 R20, -RZ, RZ, 0, 0 ;  /* 0x00000000ff147431 */ /* 0x000fe400000001ff */
[C---:B------:R-:W-:Y:S01]  /*2870*/  IMAD R26, R11.reuse, UR12, R2 ;  /* 0x0000000c0b1a7c24 */ /* 0x040fe2000f8e0202 */
[----:B0-----:R-:W-:Y:S02]  /*2880*/  UISETP.GE.U32.AND UP0, UPT, UR15, 0x10, UPT ;  /* 0x000000100f00788c */ /* 0x001fe4000bf06070 */
[----:B------:R-:W-:-:S07]  /*2890*/  IMAD R27, R11, UR15, RZ ;  /* 0x0000000f0b1b7c24 */ /* 0x000fce000f8e02ff */
[----:B------:R-:W-:Y:S05]  /*28a0*/  BRA.U !UP0, `(.L_x_11) ;  /* 0x0000000508387547 */ /* 0x000fea000b800000 */
[----:B------:R-:W-:Y:S01]  /*28b0*/  USHF.L.U32 UR8, UR12, 0x2, URZ ;  /* 0x000000020c087899 */ /* 0x000fe200080006ff */
[----:B------:R-:W-:Y:S01]  /*28c0*/  MOV R13, UR7 ;  /* 0x00000007000d7c02 */ /* 0x000fe20008000f00 */
[----:B------:R-:W-:Y:S01]  /*28d0*/  IMAD.U32 R12, RZ, RZ, UR6 ;  /* 0x00000006ff0c7e24 */ /* 0x000fe2000f8e00ff */
[----:B------:R-:W-:Y:S01]  /*28e0*/  IADD3 R28, PT, PT, -R6, RZ, RZ ;  /* 0x000000ff061c7210 */ /* 0x000fe20007ffe1ff */
[----:B------:R-:W-:Y:S02]  /*28f0*/  VIADD R14, R8, 0x20 ;  /* 0x00000020080e7836 */ /* 0x000fe40000000000 */
[----:B------:R-:W-:-:S04]  /*2900*/  IMAD.WIDE.U32 R12, R27, 0x8, R12 ;  /* 0x000000081b0c7825 */ /* 0x000fc800078e000c */
[----:B------:R-:W-:-:S07]  /*2910*/  IMAD R29, R11, UR8, R14 ;  /* 0x000000080b1d7c24 */ /* 0x000fce000f8e020e */
.L_x_12:
[----:B------:R-:W2:Y:S04]  /*2920*/  LDG.E.64 R20, desc[UR10][R12.64+-0x40] ;  /* 0xffffc00a0c147981 */ /* 0x000ea8000c1e1b00 */
[----:B------:R-:W3:Y:S04]  /*2930*/  LDG.E.64 R16, desc[UR10][R12.64+-0x38] ;  /* 0xffffc80a0c107981 */ /* 0x000ee8000c1e1b00 */
[----:B------:R-:W4:Y:S04]  /*2940*/  LDG.E.64 R14, desc[UR10][R12.64+-0x30] ;  /* 0xffffd00a0c0e7981 */ /* 0x000f28000c1e1b00 */
[----:B------:R-:W5:Y:S04]  /*2950*/  LDG.E.64 R24, desc[UR10][R12.64+-0x28] ;  /* 0xffffd80a0c187981 */ /* 0x000f68000c1e1b00 */
[----:B------:R-:W0:Y:S02]  /*2960*/  LDS R22, [R29+-0x20] ;  /* 0xffffe0001d167984 */ /* 0x000e240000000800 */
[----:B0-----:R-:W2:Y:S02]  /*2970*/  I2F.F64 R22, R22 ;  /* 0x0000001600167312 */ /* 0x001ea40000201c00 */
[----:B--2---:R-:W-:Y:S01]  /*2980*/  DFMA R20, R22, R20, R18 ;  /* 0x000000141614722b */ /* 0x004fe20000000012 */
[----:B------:R-:W0:Y:S05]  /*2990*/  LDS R23, [R29+-0x1c] ;  /* 0xffffe4001d177984 */ /* 0x000e2a0000000800 */
[----:B0-----:R0:W3:Y:S02]  /*29a0*/  I2F.F64 R18, R23 ;  /* 0x0000001700127312 */ /* 0x0010e40000201c00 */
[----:B0-----:R-:W2:Y:S01]  /*29b0*/  LDG.E.64 R22, desc[UR10][R12.64+-0x8] ;  /* 0xfffff80a0c167981 */ /* 0x001ea2000c1e1b00 */
[----:B---3--:R-:W-:-:S03]  /*29c0*/  DFMA R18, R18, R16, R20 ;  /* 0x000000101212722b */ /* 0x008fc60000000014 */
[----:B------:R-:W0:Y:S04]  /*29d0*/  LDS R20, [R29+-0x18] ;  /* 0xffffe8001d147984 */ /* 0x000e280000000800 */
[----:B------:R-:W-:Y:S01]  /*29e0*/  LDS R21, [R29+-0x10] ;  /* 0xfffff0001d157984 */ /* 0x000fe20000000800 */
[----:B0-----:R-:W4:Y:S02]  /*29f0*/  I2F.F64 R16, R20 ;  /* 0x0000001400107312 */ /* 0x001f240000201c00 */
[----:B----4-:R-:W-:Y:S01]  /*2a00*/  DFMA R16, R16, R14, R18 ;  /* 0x0000000e1010722b */ /* 0x010fe20000000012 */
[----:B------:R-:W0:Y:S04]  /*2a10*/  LDS R14, [R29+-0x14] ;  /* 0xffffec001d0e7984 */ /* 0x000e280000000800 */
[----:B------:R-:W3:Y:S01]  /*2a20*/  LDG.E.64 R18, desc[UR10][R12.64+-0x20] ;  /* 0xffffe00a0c127981 */ /* 0x000ee2000c1e1b00 */
[----:B0-----:R-:W5:Y:S02]  /*2a30*/  I2F.F64 R14, R14 ;  /* 0x0000000e000e7312 */ /* 0x001f640000201c00 */
[----:B-----5:R-:W-:-:S02]  /*2a40*/  DFMA R24, R14, R24, R16 ;  /* 0x000000180e18722b */ /* 0x020fc40000000010 */
[----:B------:R-:W4:Y:S04]  /*2a50*/  LDG.E.64 R16, desc[UR10][R12.64+-0x18] ;  /* 0xffffe80a0c107981 */ /* 0x000f28000c1e1b00 */
[----:B------:R-:W5:Y:S01]  /*2a60*/  LDG.E.64 R14, desc[UR10][R12.64+-0x10] ;  /* 0xfffff00a0c0e7981 */ /* 0x000f62000c1e1b00 */
[----:B------:R-:W3:Y:S02]  /*2a70*/  I2F.F64 R20, R21 ;  /* 0x0000001500147312 */ /* 0x000ee40000201c00 */
[----:B---3--:R-:W-:Y:S01]  /*2a80*/  DFMA R20, R20, R18, R24 ;  /* 0x000000121414722b */ /* 0x008fe20000000018 */
[----:B------:R-:W0:Y:S05]  /*2a90*/  LDS R24, [R29+-0xc] ;  /* 0xfffff4001d187984 */ /* 0x000e2a0000000800 */
[----:B0-----:R0:W4:Y:S02]  /*2aa0*/  I2F.F64 R18, R24 ;  /* 0x0000001800127312 */ /* 0x0011240000201c00 */
[----:B0-----:R-:W3:Y:S01]  /*2ab0*/  LDG.E.64 R24, desc[UR10][R12.64+0x18] ;  /* 0x0000180a0c187981 */ /* 0x001ee2000c1e1b00 */
[----:B----4-:R-:W-:-:S03]  /*2ac0*/  DFMA R18, R18, R16, R20 ;  /* 0x000000101212722b */ /* 0x010fc60000000014 */
[----:B------:R-:W0:Y:S04]  /*2ad0*/  LDS R20, [R29+-0x8] ;  /* 0xfffff8001d147984 */ /* 0x000e280000000800 */
[----:B------:R-:W-:Y:S01]  /*2ae0*/  LDS R21, [R29] ;  /* 0x000000001d157984 */ /* 0x000fe20000000800 */
[----:B0-----:R-:W5:Y:S02]  /*2af0*/  I2F.F64 R16, R20 ;  /* 0x0000001400107312 */ /* 0x001f640000201c00 */
[----:B-----5:R-:W-:Y:S01]  /*2b00*/  DFMA R16, R16, R14, R18 ;  /* 0x0000000e1010722b */ /* 0x020fe20000000012 */
[----:B------:R-:W0:Y:S04]  /*2b10*/  LDS R14, [R29+-0x4] ;  /* 0xfffffc001d0e7984 */ /* 0x000e280000000800 */
[----:B------:R-:W4:Y:S01]  /*2b20*/  LDG.E.64 R18, desc[UR10][R12.64] ;  /* 0x0000000a0c127981 */ /* 0x000f22000c1e1b00 */
[----:B0-----:R-:W2:Y:S02]  /*2b30*/  I2F.F64 R14, R14 ;  /* 0x0000000e000e7312 */ /* 0x001ea40000201c00 */
[----:B--2---:R-:W-:-:S02]  /*2b40*/  DFMA R22, R14, R22, R16 ;  /* 0x000000160e16722b */ /* 0x004fc40000000010 */
[----:B------:R-:W2:Y:S04]  /*2b50*/  LDG.E.64 R16, desc[UR10][R12.64+0x8] ;  /* 0x0000080a0c107981 */ /* 0x000ea8000c1e1b00 */
[----:B------:R-:W5:Y:S01]  /*2b60*/  LDG.E.64 R14, desc[UR10][R12.64+0x10] ;  /* 0x0000100a0c0e7981 */ /* 0x000f62000c1e1b00 */
[----:B------:R-:W4:Y:S02]  /*2b70*/  I2F.F64 R20, R21 ;  /* 0x0000001500147312 */ /* 0x000f240000201c00 */
[----:B----4-:R-:W-:Y:S01]  /*2b80*/  DFMA R20, R20, R18, R22 ;  /* 0x000000121414722b */ /* 0x010fe20000000016 */
[----:B------:R-:W0:Y:S05]  /*2b90*/  LDS R22, [R29+0x4] ;  /* 0x000004001d167984 */ /* 0x000e2a0000000800 */
[----:B0-----:R0:W2:Y:S02]  /*2ba0*/  I2F.F64 R18, R22 ;  /* 0x0000001600127312 */ /* 0x0010a40000201c00 */
[----:B0-----:R-:W-:Y:S01]  /*2bb0*/  LDS R22, [R29+0x10] ;  /* 0x000010001d167984 */ /* 0x001fe20000000800 */
[----:B--2---:R-:W-:-:S03]  /*2bc0*/  DFMA R18, R18, R16, R20 ;  /* 0x000000101212722b */ /* 0x004fc60000000014 */
[----:B------:R-:W0:Y:S02]  /*2bd0*/  LDS R20, [R29+0x8] ;  /* 0x000008001d147984 */ /* 0x000e240000000800 */
[----:B0-----:R0:W5:Y:S02]  /*2be0*/  I2F.F64 R16, R20 ;  /* 0x0000001400107312 */ /* 0x0011640000201c00 */
[----:B0-----:R-:W2:Y:S01]  /*2bf0*/  LDG.E.64 R20, desc[UR10][R12.64+0x20] ;  /* 0x0000200a0c147981 */ /* 0x001ea2000c1e1b00 */
[----:B-----5:R-:W-:-:S03]  /*2c00*/  DFMA R16, R16, R14, R18 ;  /* 0x0000000e1010722b */ /* 0x020fc60000000012 */
[----:B------:R-:W0:Y:S04]  /*2c10*/  LDS R14, [R29+0xc] ;  /* 0x00000c001d0e7984 */ /* 0x000e280000000800 */
[----:B------:R-:W4:Y:S01]  /*2c20*/  LDG.E.64 R18, desc[UR10][R12.64+0x38] ;  /* 0x0000380a0c127981 */ /* 0x000f22000c1e1b00 */
[----:B0-----:R-:W3:Y:S02]  /*2c30*/  I2F.F64 R14, R14 ;  /* 0x0000000e000e7312 */ /* 0x001ee40000201c00 */
[----:B---3--:R-:W-:Y:S01]  /*2c40*/  DFMA R24, R14, R24, R16 ;  /* 0x000000180e18722b */ /* 0x008fe20000000010 */
[----:B------:R-:W3:Y:S04]  /*2c50*/  LDG.E.64 R14, desc[UR10][R12.64+0x28] ;  /* 0x0000280a0c0e7981 */ /* 0x000ee8000c1e1b00 */
[----:B------:R0:W5:Y:S01]  /*2c60*/  LDG.E.64 R16, desc[UR10][R12.64+0x30] ;  /* 0x0000300a0c107981 */ /* 0x000162000c1e1b00 */
[----:B------:R-:W2:Y:S01]  /*2c70*/  I2F.F64 R22, R22 ;  /* 0x0000001600167312 */ /* 0x000ea20000201c00 */
[----:B------:R-:W-:-:S05]  /*2c80*/  VIADD R28, R28, 0x10 ;  /* 0x000000101c1c7836 */ /* 0x000fca0000000000 */
[----:B------:R-:W-:Y:S02]  /*2c90*/  ISETP.NE.AND P0, PT, R28, RZ, PT ;  /* 0x000000ff1c00720c */ /* 0x000fe40003f05270 */
[----:B0-----:R-:W-:-:S04]  /*2ca0*/  IADD3 R12, P2, PT, R12, 0x80, RZ ;  /* 0x000000800c0c7810 */ /* 0x001fc80007f5e0ff */
[----:B------:R-:W-:Y:S01]  /*2cb0*/  IADD3.X R13, PT, PT, RZ, R13, RZ, P2, !PT ;  /* 0x0000000dff0d7210 */ /* 0x000fe200017fe4ff */
[----:B--2---:R-:W-:Y:S01]  /*2cc0*/  DFMA R22, R22, R20, R24 ;  /* 0x000000141616722b */ /* 0x004fe20000000018 */
[----:B------:R-:W0:Y:S04]  /*2cd0*/  LDS R24, [R29+0x14] ;  /* 0x000014001d187984 */ /* 0x000e280000000800 */
[----:B------:R-:W-:Y:S01]  /*2ce0*/  LDS R25, [R29+0x1c] ;  /* 0x00001c001d197984 */ /* 0x000fe20000000800 */
[----:B0-----:R-:W3:Y:S02]  /*2cf0*/  I2F.F64 R20, R24 ;  /* 0x0000001800147312 */ /* 0x001ee40000201c00 */
[----:B---3--:R-:W-:Y:S02]  /*2d00*/  DFMA R20, R20, R14, R22 ;  /* 0x0000000e1414722b */ /* 0x008fe40000000016 */
[----:B------:R-:W0:Y:S04]  /*2d10*/  LDS R23, [R29+0x18] ;  /* 0x000018001d177984 */ /* 0x000e280000000800 */
[----:B0-----:R-:W5:Y:S02]  /*2d20*/  I2F.F64 R14, R23 ;  /* 0x00000017000e7312 */ /* 0x001f640000201c00 */
[----:B-----5:R-:W-:-:S06]  /*2d30*/  DFMA R16, R14, R16, R20 ;  /* 0x000000100e10722b */ /* 0x020fcc0000000014 */
[----:B------:R-:W4:Y:S01]  /*2d40*/  I2F.F64 R14, R25 ;  /* 0x00000019000e7312 */ /* 0x000f220000201c00 */
[----:B------:R-:W-:Y:S01]  /*2d50*/  VIADD R29, R29, 0x40 ;  /* 0x000000401d1d7836 */ /* 0x000fe20000000000 */
[----:B----4-:R-:W-:Y:S01]  /*2d60*/  DFMA R18, R14, R18, R16 ;  /* 0x000000120e12722b */ /* 0x010fe20000000010 */
[----:B------:R-:W-:Y:S10]  /*2d70*/  @P0 BRA `(.L_x_12) ;  /* 0xfffffff800e80947 */ /* 0x000ff4000383ffff */
[----:B------:R-:W-:-:S07]  /*2d80*/  MOV R20, R6 ;  /* 0x0000000600147202 */ /* 0x000fce0000000f00 */
.L_x_11:
[----:B------:R-:W-:-:S13]  /*2d90*/  ISETP.NE.AND P0, PT, R3, RZ, PT ;  /* 0x000000ff0300720c */ /* 0x000fda0003f05270 */
[----:B------:R-:W-:Y:S05]  /*2da0*/  @!P0 BRA `(.L_x_13) ;  /* 0x0000000400c08947 */ /* 0x000fea0003800000 */
[----:B------:R-:W-:Y:S01]  /*2db0*/  ISETP.NE.AND P0, PT, R5, RZ, PT ;  /* 0x000000ff0500720c */ /* 0x000fe20003f05270 */
[----:B------:R-:W-:-:S12]  /*2dc0*/  @!P1 BRA `(.L_x_14) ;  /* 0x0000000000b89947 */ /* 0x000fd80003800000 */
[----:B------:R-:W0:Y:S01]  /*2dd0*/  LDC.64 R12, c[0x0][0x388] ;  /* 0x0000e200ff0c7b82 */ /* 0x000e220000000a00 */
[----:B------:R-:W-:-:S04]  /*2de0*/  IMAD.IADD R25, R27, 0x1, R20 ;  /* 0x000000011b197824 */ /* 0x000fc800078e0214 */
[----:B0-----:R-:W-:-:S03]  /*2df0*/  IMAD.WIDE.U32 R24, R25, 0x8, R12 ;  /* 0x0000000819187825 */ /* 0x001fc600078e000c */
[----:B------:R-:W0:Y:S03]  /*2e00*/  S2UR UR9, SR_CgaCtaId ;  /* 0x00000000000979c3 */ /* 0x000e260000008800 */
[----:B------:R-:W2:Y:S01]  /*2e10*/  LDG.E.64 R24, desc[UR10][R24.64] ;  /* 0x0000000a18187981 */ /* 0x000ea2000c1e1b00 */
[----:B------:R-:W-:Y:S01]  /*2e20*/  IADD3 R14, P2, PT, R27, R20, RZ ;  /* 0x000000141b0e7210 */ /* 0x000fe20007f5e0ff */
[----:B------:R-:W-:-:S03]  /*2e30*/  UMOV UR8, 0x400 ;  /* 0x0000040000087882 */ /* 0x000fc60000000000 */
[----:B------:R-:W1:Y:S01]  /*2e40*/  LDC.64 R12, c[0x0][0x388] ;  /* 0x0000e200ff0c7b82 */ /* 0x000e620000000a00 */
[----:B------:R-:W-:Y:S01]  /*2e50*/  IADD3 R21, PT, PT, R26, R20, RZ ;  /* 0x000000141a157210 */ /* 0x000fe20007ffe0ff */
[----:B------:R-:W-:Y:S01]  /*2e60*/  IMAD.X R15, RZ, RZ, RZ, P2 ;  /* 0x000000ffff0f7224 */ /* 0x000fe200010e06ff */
[----:B0-----:R-:W-:-:S06]  /*2e70*/  ULEA UR8, UR9, UR8, 0x18 ;  /* 0x0000000809087291 */ /* 0x001fcc000f8ec0ff */
[----:B------:R-:W-:Y:S02]  /*2e80*/  LEA R21, R21, UR8, 0x2 ;  /* 0x0000000815157c11 */ /* 0x000fe4000f8e10ff */
[----:B-1----:R-:W-:-:S03]  /*2e90*/  LEA R12, P2, R14, R12, 0x3 ;  /* 0x0000000c0e0c7211 */ /* 0x002fc600078418ff */
[----:B------:R-:W0:Y:S01]  /*2ea0*/  LDS R28, [R21] ;  /* 0x00000000151c7984 */ /* 0x000e220000000800 */
[----:B------:R-:W-:-:S03]  /*2eb0*/  LEA.HI.X R13, R14, R13, R15, 0x3, P2 ;  /* 0x0000000d0e0d7211 */ /* 0x000fc600010f1c0f */
[----:B------:R-:W1:Y:S04]  /*2ec0*/  LDS R29, [R21+0x4] ;  /* 0x00000400151d7984 */ /* 0x000e680000000800 */
[----:B------:R-:W3:Y:S04]  /*2ed0*/  LDG.E.64 R14, desc[UR10][R12.64+0x8] ;  /* 0x0000080a0c0e7981 */ /* 0x000ee8000c1e1b00 */
[----:B------:R-:W4:Y:S01]  /*2ee0*/  LDG.E.64 R22, desc[UR10][R12.64+0x18] ;  /* 0x0000180a0c167981 */ /* 0x000f22000c1e1b00 */
[----:B0-----:R0:W2:Y:S03]  /*2ef0*/  I2F.F64 R16, R28 ;  /* 0x0000001c00107312 */ /* 0x0010a60000201c00 */
[----:B0-----:R-:W-:Y:S01]  /*2f00*/  LDS R28, [R21+0x10] ;  /* 0x00001000151c7984 */ /* 0x001fe20000000800 */
[----:B--2---:R-:W-:-:S03]  /*2f10*/  DFMA R24, R16, R24, R18 ;  /* 0x000000181018722b */ /* 0x004fc60000000012 */
[----:B------:R-:W2:Y:S01]  /*2f20*/  LDG.E.64 R16, desc[UR10][R12.64+0x10] ;  /* 0x0000100a0c107981 */ /* 0x000ea2000c1e1b00 */
[----:B-1----:R-:W3:Y:S04]  /*2f30*/  I2F.F64 R18, R29 ;  /* 0x0000001d00127312 */ /* 0x002ee80000201c00 */
[----:B---3--:R-:W-:Y:S02]  /*2f40*/  DFMA R18, R18, R14, R24 ;  /* 0x0000000e1212722b */ /* 0x008fe40000000018 */
[----:B------:R-:W0:Y:S02]  /*2f50*/  LDS R24, [R21+0x8] ;  /* 0x0000080015187984 */ /* 0x000e240000000800 */
[----:B0-----:R0:W2:Y:S02]  /*2f60*/  I2F.F64 R14, R24 ;  /* 0x00000018000e7312 */ /* 0x0010a40000201c00 */
[----:B0-----:R-:W3:Y:S02]  /*2f70*/  LDG.E.64 R24, desc[UR10][R12.64+0x38] ;  /* 0x0000380a0c187981 */ /* 0x001ee4000c1e1b00 */
[----:B--2---:R-:W-:-:S02]  /*2f80*/  DFMA R16, R14, R16, R18 ;  /* 0x000000100e10722b */ /* 0x004fc40000000012 */
[----:B------:R-:W0:Y:S04]  /*2f90*/  LDS R14, [R21+0xc] ;  /* 0x00000c00150e7984 */ /* 0x000e280000000800 */
[----:B------:R-:W2:Y:S01]  /*2fa0*/  LDG.E.64 R18, desc[UR10][R12.64+0x20] ;  /* 0x0000200a0c127981 */ /* 0x000ea2000c1e1b00 */
[----:B0-----:R-:W4:Y:S02]  /*2fb0*/  I2F.F64 R14, R14 ;  /* 0x0000000e000e7312 */ /* 0x001f240000201c00 */
[----:B----4-:R-:W-:Y:S01]  /*2fc0*/  DFMA R22, R14, R22, R16 ;  /* 0x000000160e16722b */ /* 0x010fe20000000010 */
[----:B------:R-:W4:Y:S04]  /*2fd0*/  LDG.E.64 R16, desc[UR10][R12.64+0x28] ;  /* 0x0000280a0c107981 */ /* 0x000f28000c1e1b00 */
[----:B------:R-:W5:Y:S01]  /*2fe0*/  LDG.E.64 R14, desc[UR10][R12.64+0x30] ;  /* 0x0000300a0c0e7981 */ /* 0x000f62000c1e1b00 */
[----:B------:R-:W2:Y:S01]  /*2ff0*/  I2F.F64 R28, R28 ;  /* 0x0000001c001c7312 */ /* 0x000ea20000201c00 */
[----:B------:R-:W-:Y:S01]  /*3000*/  IADD3 R20, PT, PT, R20, 0x8, RZ ;  /* 0x0000000814147810 */ /* 0x000fe20007ffe0ff */
[----:B--2---:R-:W-:Y:S01]  /*3010*/  DFMA R22, R28, R18, R22 ;  /* 0x000000121c16722b */ /* 0x004fe20000000016 */
[----:B------:R-:W0:Y:S04]  /*3020*/  LDS R18, [R21+0x14] ;  /* 0x0000140015127984 */ /* 0x000e280000000800 */
[----:B------:R-:W1:Y:S04]  /*3030*/  LDS R29, [R21+0x18] ;  /* 0x00001800151d7984 */ /* 0x000e680000000800 */
[----:B------:R-:W2:Y:S01]  /*3040*/  LDS R28, [R21+0x1c] ;  /* 0x00001c00151c7984 */ /* 0x000ea20000000800 */
[----:B0-----:R-:W4:Y:S02]  /*3050*/  I2F.F64 R18, R18 ;  /* 0x0000001200127312 */ /* 0x001f240000201c00 */
[----:B----4-:R-:W-:-:S06]  /*3060*/  DFMA R22, R18, R16, R22 ;  /* 0x000000101216722b */ /* 0x010fcc0000000016 */
[----:B-1----:R-:W5:Y:S08]  /*3070*/  I2F.F64 R16, R29 ;  /* 0x0000001d00107312 */ /* 0x002f700000201c00 */
[----:B--2---:R-:W3:Y:S01]  /*3080*/  I2F.F64 R18, R28 ;  /* 0x0000001c00127312 */ /* 0x004ee20000201c00 */
[----:B-----5:R-:W-:-:S08]  /*3090*/  DFMA R14, R16, R14, R22 ;  /* 0x0000000e100e722b */ /* 0x020fd00000000016 */
[----:B---3--:R-:W-:-:S11]  /*30a0*/  DFMA R18, R18, R24, R14 ;  /* 0x000000181212722b */ /* 0x008fd6000000000e */
.L_x_14:
[----:B------:R-:W-:Y:S05]  /*30b0*/  @!P0 BRA `(.L_x_13) ;  /* 0x0000000000fc8947 */ /* 0x000fea0003800000 */
[----:B------:R-:W-:Y:S01]  /*30c0*/  VIADD R12, R5, 0xffffffff ;  /* 0xffffffff050c7836 */ /* 0x000fe20000000000 */
[----:B------:R-:W-:-:S04]  /*30d0*/  ISETP.NE.AND P2, PT, R7, RZ, PT ;  /* 0x000000ff0700720c */ /* 0x000fc80003f45270 */
[----:B------:R-:W-:-:S13]  /*30e0*/  ISETP.GE.U32.AND P0, PT, R12, 0x3, PT ;  /* 0x000000030c00780c */ /* 0x000fda0003f06070 */
[----:B------:R-:W-:Y:S05]  /*30f0*/  @!P0 BRA `(.L_x_15) ;  /* 0x0000000000788947 */ /* 0x000fea0003800000 */
[----:B------:R-:W0:Y:S01]  /*3100*/  LDC.64 R14, c[0x0][0x388] ;  /* 0x0000e200ff0e7b82 */ /* 0x000e220000000a00 */
[----:B------:R-:W-:-:S05]  /*3110*/  IADD3 R13, PT, PT, R27, R20, RZ ;  /* 0x000000141b0d7210 */ /* 0x000fca0007ffe0ff */
[----:B0-----:R-:W-:Y:S02]  /*3120*/  IMAD.WIDE.U32 R14, R13, 0x8, R14 ;  /* 0x000000080d0e7825 */ /* 0x001fe400078e000e */
[----:B------:R-:W0:Y:S04]  /*3130*/  S2UR UR9, SR_CgaCtaId ;  /* 0x00000000000979c3 */ /* 0x000e280000008800 */
[----:B------:R-:W2:Y:S01]  /*3140*/  LDG.E.64 R14, desc[UR10][R14.64] ;  /* 0x0000000a0e0e7981 */ /* 0x000ea2000c1e1b00 */
[----:B------:R-:W-:Y:S01]  /*3150*/  UMOV UR8, 0x400 ;  /* 0x0000040000087882 */ /* 0x000fe20000000000 */
[----:B------:R-:W-:Y:S02]  /*3160*/  IMAD.IADD R21, R26, 0x1, R20 ;  /* 0x000000011a157824 */ /* 0x000fe400078e0214 */
[----:B------:R-:W1:Y:S01]  /*3170*/  LDC.64 R12, c[0x0][0x388] ;  /* 0x0000e200ff0c7b82 */ /* 0x000e620000000a00 */
[----:B------:R-:W-:-:S04]  /*3180*/  IADD3 R17, P0, PT, R27, R20, RZ ;  /* 0x000000141b117210 */ /* 0x000fc80007f1e0ff */
[----:B------:R-:W-:Y:S01]  /*3190*/  IADD3.X R22, PT, PT, RZ, RZ, RZ, P0, !PT ;  /* 0x000000ffff167210 */ /* 0x000fe200007fe4ff */
[----:B0-----:R-:W-:-:S06]  /*31a0*/  ULEA UR8, UR9, UR8, 0x18 ;  /* 0x0000000809087291 */ /* 0x001fcc000f8ec0ff */
[----:B------:R-:W-:Y:S02]  /*31b0*/  LEA R21, R21, UR8, 0x2 ;  /* 0x0000000815157c11 */ /* 0x000fe4000f8e10ff */
[----:B-1----:R-:W-:-:S03]  /*31c0*/  LEA R12, P0, R17, R12, 0x3 ;  /* 0x0000000c110c7211 */ /* 0x002fc600078018ff */
[----:B------:R-:W0:Y:S01]  /*31d0*/  LDS R16, [R21] ;  /* 0x0000000015107984 */ /* 0x000e220000000800 */
[----:B------:R-:W-:-:S03]  /*31e0*/  LEA.HI.X R13, R17, R13, R22, 0x3, P0 ;  /* 0x0000000d110d7211 */ /* 0x000fc600000f1c16 */
[----:B------:R-:W1:Y:S04]  /*31f0*/  LDS R24, [R21+0x4] ;  /* 0x0000040015187984 */ /* 0x000e680000000800 */
[----:B------:R-:W3:Y:S04]  /*3200*/  LDS R29, [R21+0x8] ;  /* 0x00000800151d7984 */ /* 0x000ee80000000800 */
[----:B------:R-:W4:Y:S01]  /*3210*/  LDS R28, [R21+0xc] ;  /* 0x00000c00151c7984 */ /* 0x000f220000000800 */
[----:B0-----:R0:W2:Y:S03]  /*3220*/  I2F.F64 R22, R16 ;  /* 0x0000001000167312 */ /* 0x0010a60000201c00 */
[----:B0-----:R-:W5:Y:S01]  /*3230*/  LDG.E.64 R16, desc[UR10][R12.64+0x8] ;  /* 0x0000080a0c107981 */ /* 0x001f62000c1e1b00 */
[----:B--2---:R-:W-:-:S03]  /*3240*/  DFMA R22, R22, R14, R18 ;  /* 0x0000000e1616722b */ /* 0x004fc60000000012 */
[----:B------:R-:W2:Y:S04]  /*3250*/  LDG.E.64 R14, desc[UR10][R12.64+0x10] ;  /* 0x0000100a0c0e7981 */ /* 0x000ea8000c1e1b00 */
[----:B------:R-:W2:Y:S01]  /*3260*/  LDG.E.64 R18, desc[UR10][R12.64+0x18] ;  /* 0x0000180a0c127981 */ /* 0x000ea2000c1e1b00 */
[----:B-1----:R-:W5:Y:S01]  /*3270*/  I2F.F64 R24, R24 ;  /* 0x0000001800187312 */ /* 0x002f620000201c00 */
[----:B------:R-:W-:Y:S01]  /*3280*/  VIADD R20, R20, 0x4 ;  /* 0x0000000414147836 */ /* 0x000fe20000000000 */
[----:B-----5:R-:W-:-:S06]  /*3290*/  DFMA R24, R24, R16, R22 ;  /* 0x000000101818722b */ /* 0x020fcc0000000016 */
[----:B---3--:R-:W2:Y:S08]  /*32a0*/  I2F.F64 R22, R29 ;  /* 0x0000001d00167312 */ /* 0x008eb00000201c00 */
[----:B----4-:R-:W0:Y:S01]  /*32b0*/  I2F.F64 R16, R28 ;  /* 0x0000001c00107312 */ /* 0x010e220000201c00 */
[----:B--2---:R-:W-:-:S08]  /*32c0*/  DFMA R14, R22, R14, R24 ;  /* 0x0000000e160e722b */ /* 0x004fd00000000018 */
[----:B0-----:R-:W-:-:S11]  /*32d0*/  DFMA R18, R16, R18, R14 ;  /* 0x000000121012722b */ /* 0x001fd6000000000e */
.L_x_15:
[----:B------:R-:W-:Y:S05]  /*32e0*/  @!P2 BRA `(.L_x_13) ;  /* 0x000000000070a947 */ /* 0x000fea0003800000 */
[----:B------:R-:W0:Y:S01]  /*32f0*/  LDC.64 R12, c[0x0][0x388] ;  /* 0x0000e200ff0c7b82 */ /* 0x000e220000000a00 */
[----:B------:R-:W-:-:S05]  /*3300*/  IADD3 R15, PT, PT, R27, R20, RZ ;  /* 0x000000141b0f7210 */ /* 0x000fca0007ffe0ff */
[----:B0-----:R-:W-:-:S06]  /*3310*/  IMAD.WIDE.U32 R12, R15, 0x8, R12 ;  /* 0x000000080f0c7825 */ /* 0x001fcc00078e000c */
[----:B------:R-:W2:Y:S01]  /*3320*/  LDG.E.64 R12, desc[UR10][R12.64] ;  /* 0x0000000a0c0c7981 */ /* 0x000ea2000c1e1b00 */
[----:B------:R-:W0:Y:S01]  /*3330*/  S2UR UR9, SR_CgaCtaId ;  /* 0x00000000000979c3 */ /* 0x000e220000008800 */
[----:B------:R-:W-:Y:S01]  /*3340*/  UMOV UR8, 0x400 ;  /* 0x0000040000087882 */ /* 0x000fe20000000000 */
[----:B------:R-:W-:Y:S01]  /*3350*/  IMAD.IADD R24, R26, 0x1, R20 ;  /* 0x000000011a187824 */ /* 0x000fe200078e0214 */
[----:B------:R-:W-:Y:S01]  /*3360*/  ISETP.NE.AND P0, PT, R7, 0x1, PT ;  /* 0x000000010700780c */ /* 0x000fe20003f05270 */
[----:B0-----:R-:W-:-:S06]  /*3370*/  ULEA UR8, UR9, UR8, 0x18 ;  /* 0x0000000809087291 */ /* 0x001fcc000f8ec0ff */
[----:B------:R-:W-:-:S05]  /*3380*/  LEA R24, R24, UR8, 0x2 ;  /* 0x0000000818187c11 */ /* 0x000fca000f8e10ff */
[----:B------:R-:W0:Y:S02]  /*3390*/  LDS R14, [R24] ;  /* 0x00000000180e7984 */ /* 0x000e240000000800 */
[----:B0-----:R-:W2:Y:S02]  /*33a0*/  I2F.F64 R14, R14 ;  /* 0x0000000e000e7312 */ /* 0x001ea40000201c00 */
[----:B--2---:R-:W-:Y:S01]  /*33b0*/  DFMA R18, R14, R12, R18 ;  /* 0x0000000c0e12722b */ /* 0x004fe20000000012 */
[----:B------:R-:W-:Y:S10]  /*33c0*/  @!P0 BRA `(.L_x_13) ;  /* 0x0000000000388947 */ /* 0x000ff40003800000 */
[----:B------:R-:W0:Y:S01]  /*33d0*/  LDC.64 R12, c[0x0][0x388] ;  /* 0x0000e200ff0c7b82 */ /* 0x000e220000000a00 */
[----:B------:R-:W-:Y:S02]  /*33e0*/  IADD3 R27, P0, PT, R27, R20, RZ ;  /* 0x000000141b1b7210 */ /* 0x000fe40007f1e0ff */
[----:B------:R-:W1:Y:S02]  /*33f0*/  LDS R20, [R24+0x4] ;  /* 0x0000040018147984 */ /* 0x000e640000000800 */
[----:B------:R-:W-:Y:S02]  /*3400*/  IADD3.X R14, PT, PT, RZ, RZ, RZ, P0, !PT ;  /* 0x000000ffff0e7210 */ /* 0x000fe400007fe4ff */
[----:B0-----:R-:W-:-:S04]  /*3410*/  LEA R22, P0, R27, R12, 0x3 ;  /* 0x0000000c1b167211 */ /* 0x001fc800078018ff */
[----:B------:R-:W-:Y:S02]  /*3420*/  LEA.HI.X R23, R27, R13, R14, 0x3, P0 ;  /* 0x0000000d1b177211 */ /* 0x000fe400000f1c0e */
[----:B------:R-:W-:-:S03]  /*3430*/  ISETP.NE.AND P0, PT, R7, 0x2, PT ;  /* 0x000000020700780c */ /* 0x000fc60003f05270 */
[----:B------:R-:W2:Y:S10]  /*3440*/  LDG.E.64 R16, desc[UR10][R22.64+0x8] ;  /* 0x0000080a16107981 */ /* 0x000eb4000c1e1b00 */
[----:B------:R-:W3:Y:S01]  /*3450*/  @P0 LDG.E.64 R12, desc[UR10][R22.64+0x10] ;  /* 0x0000100a160c0981 */ /* 0x000ee2000c1e1b00 */
[----:B-1----:R-:W2:Y:S03]  /*3460*/  I2F.F64 R20, R20 ;  /* 0x0000001400147312 */ /* 0x002ea60000201c00 */
[----:B------:R-:W0:Y:S05]  /*3470*/  @P0 LDS R14, [R24+0x8] ;  /* 0x00000800180e0984 */ /* 0x000e2a0000000800 */
[----:B0-----:R-:W3:Y:S01]  /*3480*/  @P0 I2F.F64 R14, R14 ;  /* 0x0000000e000e0312 */ /* 0x001ee20000201c00 */
[----:B--2---:R-:W-:-:S08]  /*3490*/  DFMA R18, R20, R16, R18 ;  /* 0x000000101412722b */ /* 0x004fd00000000012 */
[----:B---3--:R-:W-:-:S11]  /*34a0*/  @P0 DFMA R18, R14, R12, R18 ;  /* 0x0000000c0e12022b */ /* 0x008fd60000000012 */
.L_x_13:
[----:B------:R-:W-:-:S05]  /*34b0*/  VIADD R11, R11, 0x1 ;  /* 0x000000010b0b7836 */ /* 0x000fca0000000000 */
[----:B------:R-:W-:-:S13]  /*34c0*/  ISETP.NE.AND P0, PT, R11, UR15, PT ;  /* 0x0000000f0b007c0c */ /* 0x000fda000bf05270 */
[----:B------:R-:W-:Y:S05]  /*34d0*/  @P0 BRA `(.L_x_16) ;  /* 0xfffffff000dc0947 */ /* 0x000fea000383ffff */
.L_x_10:
[----:B------:R-:W0:Y:S01]  /*34e0*/  S2UR UR9, SR_CgaCtaId ;  /* 0x00000000000979c3 */ /* 0x000e220000008800 */
[----:B------:R-:W-:Y:S01]  /*34f0*/  UMOV UR16, 0xa0b5ed8d ;  /* 0xa0b5ed8d00107882 */ /* 0x000fe20000000000 */
[----:B------:R-:W-:Y:S01]  /*3500*/  UMOV UR17, 0x3eb0c6f7 ;  /* 0x3eb0c6f700117882 */ /* 0x000fe20000000000 */
[----:B------:R-:W-:Y:S01]  /*3510*/  MOV R11, UR12 ;  /* 0x0000000c000b7c02 */ /* 0x000fe20008000f00 */
[----:B------:R-:W-:Y:S01]  /*3520*/  DSETP.GT.AND P0, PT, R18, UR16, PT ;  /* 0x0000001012007e2a */ /* 0x000fe2000bf04000 */
[----:B------:R-:W-:Y:S01]  /*3530*/  UMOV UR8, 0x400 ;  /* 0x0000040000087882 */ /* 0x000fe20000000000 */
[--C-:B------:R-:W-:Y:S01]  /*3540*/  IMAD R16, R9, UR13, R2.reuse ;  /* 0x0000000d09107c24 */ /* 0x100fe2000f8e0202 */
[----:B------:R-:W-:Y:S01]  /*3550*/  BSSY.RECONVERGENT B1, `(.L_x_17) ;  /* 0x0000019000017945 */ /* 0x000fe20003800200 */
[----:B------:R-:W-:Y:S01]  /*3560*/  IMAD R11, R11, 0x2, R2 ;  /* 0x000000020b0b7824 */ /* 0x000fe200078e0202 */
[----:B------:R-:W1:Y:S08]  /*3570*/  LDC R15, c[0x0][0x394] ;  /* 0x0000e500ff0f7b82 */ /* 0x000e700000000800 */
[----:B------:R-:W2:Y:S01]  /*3580*/  LDC.64 R12, c[0x0][0x398] ;  /* 0x0000e600ff0c7b82 */ /* 0x000ea20000000a00 */
[----:B0-----:R-:W-:-:S06]  /*3590*/  ULEA UR8, UR9, UR8, 0x18 ;  /* 0x0000000809087291 */ /* 0x001fcc000f8ec0ff */
[----:B------:R-:W-:Y:S01]  /*35a0*/  LEA R14, R11, UR8, 0x2 ;  /* 0x000000080b0e7c11 */ /* 0x000fe2000f8e10ff */
[----:B-1----:R-:W-:-:S04]  /*35b0*/  IMAD R15, R15, UR5, R16 ;  /* 0x000000050f0f7c24 */ /* 0x002fc8000f8e0210 */
[----:B------:R-:W0:Y:S01]  /*35c0*/  @P0 LDS R11, [R14+0x8] ;  /* 0x000008000e0b0984 */ /* 0x000e220000000800 */
[----:B--2---:R-:W-:Y:S01]  /*35d0*/  IMAD.WIDE R12, R15, 0x4, R12 ;  /* 0x000000040f0c7825 */ /* 0x004fe200078e020c */
[----:B------:R-:W-:Y:S02]  /*35e0*/  @P0 MOV R15, 0x1 ;  /* 0x00000001000f0802 */ /* 0x000fe40000000f00 */
[----:B0-----:R-:W-:Y:S02]  /*35f0*/  ISETP.NE.OR P2, PT, R11, 0x1, !P0 ;  /* 0x000000010b00780c */ /* 0x001fe40004745670 */
[----:B------:R-:W-:-:S11]  /*3600*/  @P0 IADD3 R11, PT, PT, R0, 0x1, RZ ;  /* 0x00000001000b0810 */ /* 0x000fd60007ffe0ff */
[----:B------:R-:W-:-:S04]  /*3610*/  @!P2 IMAD.MOV R11, RZ, RZ, R0 ;  /* 0x000000ffff0ba224 */ /* 0x000fc800078e0200 */
[----:B------:R-:W-:Y:S01]  /*3620*/  @P0 IMAD.MOV.U32 R0, RZ, RZ, R11 ;  /* 0x000000ffff000224 */ /* 0x000fe200078e000b */
[----:B------:R-:W-:Y:S06]  /*3630*/  @P0 BRA `(.L_x_18) ;  /* 0x0000000000280947 */ /* 0x000fec0003800000 */
[----:B------:R-:W0:Y:S01]  /*3640*/  LDS R14, [R14+0x8] ;  /* 0x000008000e0e7984 */ /* 0x000e220000000800 */
[----:B------:R-:W-:Y:S01]  /*3650*/  UMOV UR8, 0xa0b5ed8d ;  /* 0xa0b5ed8d00087882 */ /* 0x000fe20000000000 */
[----:B------:R-:W-:Y:S02]  /*3660*/  UMOV UR9, 0x3eb0c6f7 ;  /* 0x3eb0c6f700097882 */ /* 0x000fe40000000000 */
[----:B------:R-:W-:-:S14]  /*3670*/  DSETP.GEU.AND P0, PT, R18, -UR8, PT ;  /* 0x8000000812007e2a */ /* 0x000fdc000bf0e000 */
[----:B------:R-:W-:Y:S01]  /*3680*/  @!P0 IADD3 R11, PT, PT, R0, 0x1, RZ ;  /* 0x00000001000b8810 */ /* 0x000fe20007ffe0ff */
[----:B------:R-:W-:Y:S01]  /*3690*/  @!P0 IMAD.MOV.U32 R15, RZ, RZ, -0x1 ;  /* 0xffffffffff0f8424 */ /* 0x000fe200078e00ff */
[----:B0-----:R-:W-:Y:S01]  /*36a0*/  ISETP.NE.OR P2, PT, R14, -0x1, P0 ;  /* 0xffffffff0e00780c */ /* 0x001fe20000745670 */
[----:B------:R-:W-:-:S12]  /*36b0*/  @P0 IMAD.MOV.U32 R15, RZ, RZ, R14 ;  /* 0x000000ffff0f0224 */ /* 0x000fd800078e000e */
[----:B------:R-:W-:-:S04]  /*36c0*/  @!P2 IADD3 R11, PT, PT, R0, RZ, RZ ;  /* 0x000000ff000ba210 */ /* 0x000fc80007ffe0ff */
[----:B------:R-:W-:-:S07]  /*36d0*/  @!P0 MOV R0, R11 ;  /* 0x0000000b00008202 */ /* 0x000fce0000000f00 */
.L_x_18:
[----:B------:R-:W-:Y:S05]  /*36e0*/  BSYNC.RECONVERGENT B1 ;  /* 0x0000000000017941 */ /* 0x000fea0003800200 */
.L_x_17:
[----:B------:R3:W-:Y:S02]  /*36f0*/  STG.E desc[UR10][R12.64], R15 ;  /* 0x0000000f0c007986 */ /* 0x0007e4000c10190a */
.L_x_9:
[----:B------:R-:W-:Y:S05]  /*3700*/  BSYNC.RECONVERGENT B0 ;  /* 0x0000000000007941 */ /* 0x000fea0003800200 */
.L_x_8:
[----:B------:R-:W4:Y:S01]  /*3710*/  LDCU UR8, c[0x0][0x3ac] ;  /* 0x00007580ff0877ac */ /* 0x000f220008000800 */
[----:B------:R-:W-:Y:S01]  /*3720*/  VIADD R9, R9, 0x1 ;  /* 0x0000000109097836 */ /* 0x000fe20000000000 */
[----:B------:R-:W-:Y:S04]  /*3730*/  BAR.SYNC.DEFER_BLOCKING 0x0 ;  /* 0x0000000000007b1d */ /* 0x000fe80000010000 */
[----:B----4-:R-:W-:-:S13]  /*3740*/  ISETP.NE.AND P0, PT, R9, UR8, PT ;  /* 0x0000000809007c0c */ /* 0x010fda000bf05270 */
[----:B------:R-:W-:Y:S05]  /*3750*/  @P0 BRA `(.L_x_19) ;  /* 0xffffffc800b40947 */ /* 0x000fea000383ffff */
.L_x_1:
[----:B------:R-:W4:Y:S01]  /*3760*/  LDCU UR5, c[0x0][0x3a8] ;  /* 0x00007500ff0577ac */ /* 0x000f220008000800 */
[----:B------:R-:W-:-:S04]  /*3770*/  UIADD3 UR4, UPT, UPT, UR4, 0x1, URZ ;  /* 0x0000000104047890 */ /* 0x000fc8000fffe0ff */
[----:B----4-:R-:W-:Y:S01]  /*3780*/  UISETP.NE.AND UP0, UPT, UR4, UR5, UPT ;  /* 0x000000050400728c */ /* 0x010fe2000bf05270 */
[----:B------:R-:W-:Y:S08]  /*3790*/  BAR.SYNC.DEFER_BLOCKING 0x0 ;  /* 0x0000000000007b1d */ /* 0x000ff00000010000 */
[----:B------:R-:W-:Y:S05]  /*37a0*/  BRA.U UP0, `(.L_x_20) ;  /* 0xffffffc900807547 */ /* 0x000fea000b83ffff */
.L_x_0:
[----:B------:R-:W4:Y:S02]  /*37b0*/  LDC.64 R2, c[0x0][0x3a0] ;  /* 0x0000e800ff027b82 */ /* 0x000f240000000a00 */
[----:B----4-:R-:W4:Y:S02]  /*37c0*/  LDG.E R5, desc[UR10][R2.64] ;  /* 0x0000000a02057981 */ /* 0x010f24000c1e1900 */
[----:B----4-:R-:W-:-:S05]  /*37d0*/  IADD3 R5, PT, PT, R5, R0, RZ ;  /* 0x0000000005057210 */ /* 0x010fca0007ffe0ff */
[----:B------:R-:W-:Y:S01]  /*37e0*/  STG.E desc[UR10][R2.64], R5 ;  /* 0x0000000502007986 */ /* 0x000fe2000c10190a */
[----:B------:R-:W-:Y:S05]  /*37f0*/  EXIT ;  /* 0x000000000000794d */ /* 0x000fea0003800000 */
.L_x_21:
[----:B------:R-:W-:-:S00]  /*3800*/  BRA `(.L_x_21) ;  /* 0xfffffffc00fc7947 */ /* 0x000fc0000383ffff */
[----:B------:R-:W-:-:S00]  /*3810*/  NOP ;  /* 0x0000000000007918 */ /* 0x000fc00000000000 */
        /* <DEDUP_REMOVED lines=14> */
.L_x_22:


//--------------------- .nv.shared._Z15gpu_update_signPiPdiiS_S_ii --------------------------
	.section	.nv.shared._Z15gpu_update_signPiPdiiS_S_ii,"aw",@nobits
	.sectionflags	@""
	.align	4
.nv.shared._Z15gpu_update_signPiPdiiS_S_ii:
	.zero		21584


//--------------------- .nv.shared.reserved.0     --------------------------
	.section	.nv.shared.reserved.0,"aw",@nobits
	.weak		__nv_reservedSMEM_offset_0_alias
	.size		__nv_reservedSMEM_offset_0_alias, 0, 64
	.other		__nv_reservedSMEM_offset_0_alias,@"STO_CUDA_RESERVED_SHARED STV_DEFAULT"
__nv_reservedSMEM_offset_0_alias:
	.zero		0
	.zero		64


//--------------------- .nv.constant0._Z15gpu_update_signPiPdiiS_S_ii --------------------------
	.section	.nv.constant0._Z15gpu_update_signPiPdiiS_S_ii,"a",@progbits
	.sectionflags	@""
	.align	4
.nv.constant0._Z15gpu_update_signPiPdiiS_S_ii:
	.zero		944


//--------------------- SYMBOLS --------------------------

	.type		.nv.reservedSmem.offset0,@object
	.size		.nv.reservedSmem.offset0,0x4
	.type		.nv.reservedSmem.cap,@object
	.size		.nv.reservedSmem.cap,0x4
